// auto-generated by cutlass_sweep.gemm — config: {"arch": "sm_90", "cluster_m": 2, "cluster_n": 2, "dtype": "tf32", "stages": 4, "tile_k": 128, "tile_m": 128, "tile_n": 64}
#include "cutlass/cutlass.h"
#include "cutlass/gemm/collective/collective_builder.hpp"
#include "cutlass/gemm/device/gemm_universal_adapter.h"
#include "cutlass/gemm/kernel/gemm_universal.hpp"
#include "cutlass/epilogue/collective/collective_builder.hpp"

using ElemA = cutlass::tfloat32_t;
using ElemB = cutlass::tfloat32_t;
using ElemCD = cutlass::tfloat32_t;
using Acc  = float;
using TileShape    = cute::Shape<cute::_128, cute::_64, cute::_128>;
using ClusterShape = cute::Shape<cute::_2, cute::_2, cute::_1>;

using CollectiveEpilogue = typename cutlass::epilogue::collective::CollectiveBuilder<
    cutlass::arch::Sm90, cutlass::arch::OpClassTensorOp,
    TileShape, ClusterShape,
    cutlass::epilogue::collective::EpilogueTileAuto,
    Acc, Acc,
    ElemCD, cutlass::layout::RowMajor, 128 / cutlass::sizeof_bits<ElemCD>::value,
    ElemCD, cutlass::layout::RowMajor, 128 / cutlass::sizeof_bits<ElemCD>::value,
    cutlass::epilogue::collective::EpilogueScheduleAuto
  >::CollectiveOp;

using CollectiveMainloop = typename cutlass::gemm::collective::CollectiveBuilder<
    cutlass::arch::Sm90, cutlass::arch::OpClassTensorOp,
    ElemA, cutlass::layout::RowMajor, 128 / cutlass::sizeof_bits<ElemA>::value,
    ElemB, cutlass::layout::ColumnMajor, 128 / cutlass::sizeof_bits<ElemB>::value,
    Acc,
    TileShape, ClusterShape,
    cutlass::gemm::collective::StageCount<4>,
    cutlass::gemm::collective::KernelScheduleAuto
  >::CollectiveOp;

using GemmKernel = cutlass::gemm::kernel::GemmUniversal<
    cute::Shape<int,int,int,int>,
    CollectiveMainloop,
    CollectiveEpilogue
>;
using Gemm = cutlass::gemm::device::GemmUniversalAdapter<GemmKernel>;

// Force the device kernel symbol into the cubin without needing a host main.
auto* _anchor = &cutlass::device_kernel<GemmKernel>;


// ===== COMPILED SASS (sm_90a) =====

	.target	sm_90a

	.elftype	@"ET_EXEC"


//--------------------- .note.nv.tkinfo           --------------------------
	.section	.note.nv.tkinfo,"",@"SHT_NOTE"
	.sectionflags	@"SHF_NOTE_NV_TKINFO"
	.tkinfo
        /*0018*/ 	.word	0x00000002
        /*0030*/ 	.string	""
        /*0030*/ 	.string	"ptxas"
        /*0030*/ 	.string	"Cuda compilation tools, release 13.0, V13.0.88"
        /*0030*/ 	.string	"Build cuda_13.0.r13.0/compiler.36424714_0"
        /*0030*/ 	.string	"-arch sm_90a -m 64 "



//--------------------- .note.nv.cuinfo           --------------------------
	.section	.note.nv.cuinfo,"",@"SHT_NOTE"
	.sectionflags	@"SHF_NOTE_NV_CUINFO"
        /*0018*/ 	.short	0x0002
        /*001a*/ 	.short	0x005a
        /*001c*/ 	.short	0x0082
	.zero		2


//--------------------- .nv.info                  --------------------------
	.section	.nv.info,"",@"SHT_CUDA_INFO"
	.align	4


	//----- nvinfo : EIATTR_REGCOUNT
	.align		4
        /*0000*/ 	.byte	0x04, 0x2f
        /*0002*/ 	.short	(.L_15 - .L_14)
	.align		4
.L_14:
        /*0004*/ 	.word	index@(_ZN7cutlass13device_kernelINS_4gemm6kernel13GemmUniversalIN4cute5tupleIJiiiiEEENS1_10collective13CollectiveMmaINS1_34MainloopSm90TmaGmmaWarpSpecializedILi4ENS5_IJNS4_1CILi2EEESB_NSA_ILi1EEEEEENS1_35KernelTmaWarpSpecializedCooperativeEEENS5_IJNSA_ILi128EEENSA_ILi64EEESG_EEENS_10tfloat32_tENS5_IJlSC_lEEESJ_SK_NS4_8TiledMMAINS4_8MMA_AtomIJNS4_4SM904GMMA29MMA_64x64x8_F32TF32TF32_SS_TNILNSO_7ScaleInE1ELSQ_1EEEEEENS4_6LayoutINS5_IJSB_SC_SC_EEENS5_IJSC_NSA_ILi0EEESV_EEEEENS5_IJNS4_10UnderscoreESY_SY_EEEEENS4_23SM90_TMA_LOAD_MULTICASTENS4_14ComposedLayoutINS4_7SwizzleILi3ELi4ELi3EEENS4_18smem_ptr_flag_bitsILi32EEENST_INS5_IJNSA_ILi8EEENSA_ILi32EEEEEENS5_IJS18_SC_EEEEEEEvNS4_8identityES11_S1C_vS1D_EENS_8epilogue10collective6detail29Sm90TmaWarpSpecializedAdapterINS1G_15DefaultEpilogueISJ_SK_SK_NS1F_6thread17LinearCombinationISJ_Li1EffLNS1K_9ScaleType4KindE0ELNS_15FloatRoundStyleE2ESJ_EENS1_15EpilogueDefaultEEEEEvvEEEEvNT_6ParamsE)
        /*0008*/ 	.word	0x000000a8


	//----- nvinfo : EIATTR_FRAME_SIZE
	.align		4
.L_15:
        /*000c*/ 	.byte	0x04, 0x11
        /*000e*/ 	.short	(.L_17 - .L_16)
	.align		4
.L_16:
        /*0010*/ 	.word	index@(_ZN7cutlass13device_kernelINS_4gemm6kernel13GemmUniversalIN4cute5tupleIJiiiiEEENS1_10collective13CollectiveMmaINS1_34MainloopSm90TmaGmmaWarpSpecializedILi4ENS5_IJNS4_1CILi2EEESB_NSA_ILi1EEEEEENS1_35KernelTmaWarpSpecializedCooperativeEEENS5_IJNSA_ILi128EEENSA_ILi64EEESG_EEENS_10tfloat32_tENS5_IJlSC_lEEESJ_SK_NS4_8TiledMMAINS4_8MMA_AtomIJNS4_4SM904GMMA29MMA_64x64x8_F32TF32TF32_SS_TNILNSO_7ScaleInE1ELSQ_1EEEEEENS4_6LayoutINS5_IJSB_SC_SC_EEENS5_IJSC_NSA_ILi0EEESV_EEEEENS5_IJNS4_10UnderscoreESY_SY_EEEEENS4_23SM90_TMA_LOAD_MULTICASTENS4_14ComposedLayoutINS4_7SwizzleILi3ELi4ELi3EEENS4_18smem_ptr_flag_bitsILi32EEENST_INS5_IJNSA_ILi8EEENSA_ILi32EEEEEENS5_IJS18_SC_EEEEEEEvNS4_8identityES11_S1C_vS1D_EENS_8epilogue10collective6detail29Sm90TmaWarpSpecializedAdapterINS1G_15DefaultEpilogueISJ_SK_SK_NS1F_6thread17LinearCombinationISJ_Li1EffLNS1K_9ScaleType4KindE0ELNS_15FloatRoundStyleE2ESJ_EENS1_15EpilogueDefaultEEEEEvvEEEEvNT_6ParamsE)
        /*0014*/ 	.word	0x00000000


	//----- nvinfo : EIATTR_MIN_STACK_SIZE
	.align		4
.L_17:
        /*0018*/ 	.byte	0x04, 0x12
        /*001a*/ 	.short	(.L_19 - .L_18)
	.align		4
.L_18:
        /*001c*/ 	.word	index@(_ZN7cutlass13device_kernelINS_4gemm6kernel13GemmUniversalIN4cute5tupleIJiiiiEEENS1_10collective13CollectiveMmaINS1_34MainloopSm90TmaGmmaWarpSpecializedILi4ENS5_IJNS4_1CILi2EEESB_NSA_ILi1EEEEEENS1_35KernelTmaWarpSpecializedCooperativeEEENS5_IJNSA_ILi128EEENSA_ILi64EEESG_EEENS_10tfloat32_tENS5_IJlSC_lEEESJ_SK_NS4_8TiledMMAINS4_8MMA_AtomIJNS4_4SM904GMMA29MMA_64x64x8_F32TF32TF32_SS_TNILNSO_7ScaleInE1ELSQ_1EEEEEENS4_6LayoutINS5_IJSB_SC_SC_EEENS5_IJSC_NSA_ILi0EEESV_EEEEENS5_IJNS4_10UnderscoreESY_SY_EEEEENS4_23SM90_TMA_LOAD_MULTICASTENS4_14ComposedLayoutINS4_7SwizzleILi3ELi4ELi3EEENS4_18smem_ptr_flag_bitsILi32EEENST_INS5_IJNSA_ILi8EEENSA_ILi32EEEEEENS5_IJS18_SC_EEEEEEEvNS4_8identityES11_S1C_vS1D_EENS_8epilogue10collective6detail29Sm90TmaWarpSpecializedAdapterINS1G_15DefaultEpilogueISJ_SK_SK_NS1F_6thread17LinearCombinationISJ_Li1EffLNS1K_9ScaleType4KindE0ELNS_15FloatRoundStyleE2ESJ_EENS1_15EpilogueDefaultEEEEEvvEEEEvNT_6ParamsE)
        /*0020*/ 	.word	0x00000000
.L_19:


//--------------------- .nv.compat                --------------------------
	.section	.nv.compat,"",@"SHT_CUDA_COMPAT_INFO"
	.align	4
        /*0000*/ 	.byte	0x02, 0x09, 0x01, 0x00, 0x02, 0x02, 0x04, 0x00, 0x02, 0x05, 0x05, 0x00, 0x03, 0x07, 0x01, 0x01
        /*0010*/ 	.byte	0x02, 0x03, 0x01, 0x00, 0x02, 0x06, 0x01, 0x00, 0x04, 0x0b, 0x08, 0x00, 0x00, 0x00, 0x00, 0x00
        /*0020*/ 	.byte	0x00, 0x00, 0x00, 0x00


//--------------------- .nv.info._ZN7cutlass13device_kernelINS_4gemm6kernel13GemmUniversalIN4cute5tupleIJiiiiEEENS1_10collective13CollectiveMmaINS1_34MainloopSm90TmaGmmaWarpSpecializedILi4ENS5_IJNS4_1CILi2EEESB_NSA_ILi1EEEEEENS1_35KernelTmaWarpSpecializedCooperativeEEENS5_IJNSA_ILi128EEENSA_ILi64EEESG_EEENS_10tfloat32_tENS5_IJlSC_lEEESJ_SK_NS4_8TiledMMAINS4_8MMA_AtomIJNS4_4SM904GMMA29MMA_64x64x8_F32TF32TF32_SS_TNILNSO_7ScaleInE1ELSQ_1EEEEEENS4_6LayoutINS5_IJSB_SC_SC_EEENS5_IJSC_NSA_ILi0EEESV_EEEEENS5_IJNS4_10UnderscoreESY_SY_EEEEENS4_23SM90_TMA_LOAD_MULTICASTENS4_14ComposedLayoutINS4_7SwizzleILi3ELi4ELi3EEENS4_18smem_ptr_flag_bitsILi32EEENST_INS5_IJNSA_ILi8EEENSA_ILi32EEEEEENS5_IJS18_SC_EEEEEEEvNS4_8identityES11_S1C_vS1D_EENS_8epilogue10collective6detail29Sm90TmaWarpSpecializedAdapterINS1G_15DefaultEpilogueISJ_SK_SK_NS1F_6thread17LinearCombinationISJ_Li1EffLNS1K_9ScaleType4KindE0ELNS_15FloatRoundStyleE2ESJ_EENS1_15EpilogueDefaultEEEEEvvEEEEvNT_6ParamsE --------------------------
	.section	.nv.info._ZN7cutlass13device_kernelINS_4gemm6kernel13GemmUniversalIN4cute5tupleIJiiiiEEENS1_10collective13CollectiveMmaINS1_34MainloopSm90TmaGmmaWarpSpecializedILi4ENS5_IJNS4_1CILi2EEESB_NSA_ILi1EEEEEENS1_35KernelTmaWarpSpecializedCooperativeEEENS5_IJNSA_ILi128EEENSA_ILi64EEESG_EEENS_10tfloat32_tENS5_IJlSC_lEEESJ_SK_NS4_8TiledMMAINS4_8MMA_AtomIJNS4_4SM904GMMA29MMA_64x64x8_F32TF32TF32_SS_TNILNSO_7ScaleInE1ELSQ_1EEEEEENS4_6LayoutINS5_IJSB_SC_SC_EEENS5_IJSC_NSA_ILi0EEESV_EEEEENS5_IJNS4_10UnderscoreESY_SY_EEEEENS4_23SM90_TMA_LOAD_MULTICASTENS4_14ComposedLayoutINS4_7SwizzleILi3ELi4ELi3EEENS4_18smem_ptr_flag_bitsILi32EEENST_INS5_IJNSA_ILi8EEENSA_ILi32EEEEEENS5_IJS18_SC_EEEEEEEvNS4_8identityES11_S1C_vS1D_EENS_8epilogue10collective6detail29Sm90TmaWarpSpecializedAdapterINS1G_15DefaultEpilogueISJ_SK_SK_NS1F_6thread17LinearCombinationISJ_Li1EffLNS1K_9ScaleType4KindE0ELNS_15FloatRoundStyleE2ESJ_EENS1_15EpilogueDefaultEEEEEvvEEEEvNT_6ParamsE,"",@"SHT_CUDA_INFO"
	.sectionflags	@""
	.align	4


	//----- nvinfo : EIATTR_CUDA_API_VERSION
	.align		4
        /*0000*/ 	.byte	0x04, 0x37
        /*0002*/ 	.short	(.L_21 - .L_20)
.L_20:
        /*0004*/ 	.word	0x00000082


	//----- nvinfo : EIATTR_KPARAM_INFO
	.align		4
.L_21:
        /*0008*/ 	.byte	0x04, 0x17
        /*000a*/ 	.short	(.L_23 - .L_22)
.L_22:
        /*000c*/ 	.word	0x00000000
        /*0010*/ 	.short	0x0000
        /*0012*/ 	.short	0x0070
        /*0014*/ 	.byte	0x00, 0xf0, 0x01, 0x10


	//----- nvinfo : EIATTR_SPARSE_MMA_MASK
	.align		4
.L_23:
        /*0018*/ 	.byte	0x03, 0x50
        /*001a*/ 	.short	0x0000


	//----- nvinfo : EIATTR_MAXREG_COUNT
	.align		4
        /*001c*/ 	.byte	0x03, 0x1b
        /*001e*/ 	.short	0x00a8


	//----- nvinfo : EIATTR_NUM_BARRIERS
	.align		4
        /*0020*/ 	.byte	0x02, 0x4c
        /*0022*/ 	.byte	0x01
	.zero		1


	//----- nvinfo : EIATTR_EXTERNS
	.align		4
        /*0024*/ 	.byte	0x04, 0x0f
        /*0026*/ 	.short	(.L_25 - .L_24)


	//   ....[0]....
	.align		4
.L_24:
        /*0028*/ 	.word	index@(__assertfail)


	//----- nvinfo : EIATTR_MERCURY_ISA_VERSION
	.align		4
.L_25:
        /*002c*/ 	.byte	0x03, 0x5f
        /*002e*/ 	.short	0x0101


	//----- nvinfo : EIATTR_INT_WARP_WIDE_INSTR_OFFSETS
	.align		4
        /*0030*/ 	.byte	0x04, 0x31
        /*0032*/ 	.short	(.L_27 - .L_26)


	//   ....[0]....
.L_26:
        /*0034*/ 	.word	0x00000480


	//   ....[1]....
        /*0038*/ 	.word	0x000004a0


	//   ....[2]....
        /*003c*/ 	.word	0x00000680


	//   ....[3]....
        /*0040*/ 	.word	0x00002970


	//----- nvinfo : EIATTR_COOP_GROUP_MASK_REGIDS
	.align		4
.L_27:
        /*0044*/ 	.byte	0x04, 0x29
        /*0046*/ 	.short	(.L_29 - .L_28)


	//   ....[0]....
.L_28:
        /*0048*/ 	.word	0xffffffff


	//   ....[1]....
        /*004c*/ 	.word	0xffffffff


	//   ....[2]....
        /*0050*/ 	.word	0xffffffff


	//   ....[3]....
        /*0054*/ 	.word	0xffffffff


	//   ....[4]....
        /*0058*/ 	.word	0xffffffff


	//   ....[5]....
        /*005c*/ 	.word	0xffffffff


	//----- nvinfo : EIATTR_COOP_GROUP_INSTR_OFFSETS
	.align		4
.L_29:
        /*0060*/ 	.byte	0x04, 0x28
        /*0062*/ 	.short	(.L_31 - .L_30)


	//   ....[0]....
.L_30:
        /*0064*/ 	.word	0x00000060


	//   ....[1]....
        /*0068*/ 	.word	0x00000070


	//   ....[2]....
        /*006c*/ 	.word	0x00000130


	//   ....[3]....
        /*0070*/ 	.word	0x000002d0


	//   ....[4]....
        /*0074*/ 	.word	0x00000800


	//   ....[5]....
        /*0078*/ 	.word	0x00001480


	//----- nvinfo : EIATTR_REG_RECONFIG
	.align		4
.L_31:
        /*007c*/ 	.byte	0x01, 0x54
	.zero		2


	//----- nvinfo : EIATTR_SYSCALL_OFFSETS
	.align		4
        /*0080*/ 	.byte	0x04, 0x46
        /*0082*/ 	.short	(.L_33 - .L_32)


	//   ....[0]....
.L_32:
        /*0084*/ 	.word	0x00001670


	//----- nvinfo : EIATTR_MBARRIER_INSTR_OFFSETS
	.align		4
.L_33:
        /*0088*/ 	.byte	0x04, 0x39
        /*008a*/ 	.short	(.L_35 - .L_34)


	//   ....[0]....
.L_34:
        /*008c*/ 	.word	0x00000230
        /*0090*/ 	.word	0x000000ff
        /*0094*/ 	.word	0x00000000
        /*0098*/ 	.short	0x0100
        /*009a*/ 	.byte	0x08
	.zero		1


	//   ....[1]....
        /*009c*/ 	.word	0x00000240
        /*00a0*/ 	.word	0x000000ff
        /*00a4*/ 	.word	0x00000020
        /*00a8*/ 	.short	0x0100
        /*00aa*/ 	.byte	0x08
	.zero		1


	//   ....[2]....
        /*00ac*/ 	.word	0x00000250
        /*00b0*/ 	.word	0x000000ff
        /*00b4*/ 	.word	0x00000008
        /*00b8*/ 	.short	0x0100
        /*00ba*/ 	.byte	0x08
	.zero		1


	//   ....[3]....
        /*00bc*/ 	.word	0x00000260
        /*00c0*/ 	.word	0x000000ff
        /*00c4*/ 	.word	0x00000028
        /*00c8*/ 	.short	0x0100
        /*00ca*/ 	.byte	0x08
	.zero		1


	//   ....[4]....
        /*00cc*/ 	.word	0x00000270
        /*00d0*/ 	.word	0x000000ff
        /*00d4*/ 	.word	0x00000010
        /*00d8*/ 	.short	0x0100
        /*00da*/ 	.byte	0x08
	.zero		1


	//   ....[5]....
        /*00dc*/ 	.word	0x00000280
        /*00e0*/ 	.word	0x000000ff
        /*00e4*/ 	.word	0x00000030
        /*00e8*/ 	.short	0x0100
        /*00ea*/ 	.byte	0x08
	.zero		1


	//   ....[6]....
        /*00ec*/ 	.word	0x00000290
        /*00f0*/ 	.word	0x000000ff
        /*00f4*/ 	.word	0x00000018
        /*00f8*/ 	.short	0x0100
        /*00fa*/ 	.byte	0x08
	.zero		1


	//   ....[7]....
        /*00fc*/ 	.word	0x000002a0
        /*0100*/ 	.word	0x000000ff
        /*0104*/ 	.word	0x00000038
        /*0108*/ 	.short	0x0100
        /*010a*/ 	.byte	0x08
	.zero		1


	//   ....[8]....
        /*010c*/ 	.word	0x00000710
        /*0110*/ 	.word	0x000000ff
        /*0114*/ 	.word	0x00000050
        /*0118*/ 	.short	0x0100
        /*011a*/ 	.byte	0x06
	.zero		1


	//   ....[9]....
        /*011c*/ 	.word	0x000007a0
        /*0120*/ 	.word	0x000000ff
        /*0124*/ 	.word	0x00000058
        /*0128*/ 	.short	0x0100
        /*012a*/ 	.byte	0x06
	.zero		1


	//   ....[10]....
        /*012c*/ 	.word	0x00001730
        /*0130*/ 	.word	0x00000003
        /*0134*/ 	.word	0x00000000
        /*0138*/ 	.short	0x010a
        /*013a*/ 	.byte	0x3f
	.zero		1


	//   ....[11]....
        /*013c*/ 	.word	0x00001790
        /*0140*/ 	.word	0x00000003
        /*0144*/ 	.word	0x00000000
        /*0148*/ 	.short	0x010a
        /*014a*/ 	.byte	0x3f
	.zero		1


	//   ....[12]....
        /*014c*/ 	.word	0x00002040
        /*0150*/ 	.word	0x00000005
        /*0154*/ 	.word	0x00000000
        /*0158*/ 	.short	0x010a
        /*015a*/ 	.byte	0x3f
	.zero		1


	//   ....[13]....
        /*015c*/ 	.word	0x00002080
        /*0160*/ 	.word	0x00000005
        /*0164*/ 	.word	0x00000000
        /*0168*/ 	.short	0x010a
        /*016a*/ 	.byte	0x3f
	.zero		1


	//   ....[14]....
        /*016c*/ 	.word	0x00002820
        /*0170*/ 	.word	0x00000004
        /*0174*/ 	.word	0x00000000
        /*0178*/ 	.short	0x0101
        /*017a*/ 	.byte	0x3f
	.zero		1


	//   ....[15]....
        /*017c*/ 	.word	0x000029e0
        /*0180*/ 	.word	0x00000000
        /*0184*/ 	.word	0x00000000
        /*0188*/ 	.short	0x0101
        /*018a*/ 	.byte	0x3f
	.zero		1


	//   ....[16]....
        /*018c*/ 	.word	0x00005d50
        /*0190*/ 	.word	0x00000014
        /*0194*/ 	.word	0x00000020
        /*0198*/ 	.short	0x010a
        /*019a*/ 	.byte	0x3f
	.zero		1


	//   ....[17]....
        /*019c*/ 	.word	0x00006350
        /*01a0*/ 	.word	0x00000004
        /*01a4*/ 	.word	0x00000058
        /*01a8*/ 	.short	0x0101
        /*01aa*/ 	.byte	0x3f
	.zero		1


	//   ....[18]....
        /*01ac*/ 	.word	0x00006a70
        /*01b0*/ 	.word	0x00000005
        /*01b4*/ 	.word	0x00000000
        /*01b8*/ 	.short	0x010a
        /*01ba*/ 	.byte	0x3f
	.zero		1


	//   ....[19]....
        /*01bc*/ 	.word	0x00006af0
        /*01c0*/ 	.word	0x00000007
        /*01c4*/ 	.word	0x00000000
        /*01c8*/ 	.short	0x010a
        /*01ca*/ 	.byte	0x3f
	.zero		1


	//   ....[20]....
        /*01cc*/ 	.word	0x00006b80
        /*01d0*/ 	.word	0x00000006
        /*01d4*/ 	.word	0x00000000
        /*01d8*/ 	.short	0x010a
        /*01da*/ 	.byte	0x3f
	.zero		1


	//   ....[21]....
        /*01dc*/ 	.word	0x00006c10
        /*01e0*/ 	.word	0x00000003
        /*01e4*/ 	.word	0x00000000
        /*01e8*/ 	.short	0x010a
        /*01ea*/ 	.byte	0x3f
	.zero		1


	//   ....[22]....
        /*01ec*/ 	.word	0x00006c70
        /*01f0*/ 	.word	0x00000003
        /*01f4*/ 	.word	0x00000000
        /*01f8*/ 	.short	0x010a
        /*01fa*/ 	.byte	0x3f
	.zero		1


	//   ....[23]....
        /*01fc*/ 	.word	0x00006cc0
        /*0200*/ 	.word	0x00000005
        /*0204*/ 	.word	0x00000000
        /*0208*/ 	.short	0x010a
        /*020a*/ 	.byte	0x3f
	.zero		1


	//   ....[24]....
        /*020c*/ 	.word	0x00006d90
        /*0210*/ 	.word	0x00000014
        /*0214*/ 	.word	0x00000020
        /*0218*/ 	.short	0x010a
        /*021a*/ 	.byte	0x3f
	.zero		1


	//   ....[25]....
        /*021c*/ 	.word	0x00006e60
        /*0220*/ 	.word	0x00000005
        /*0224*/ 	.word	0x00000000
        /*0228*/ 	.short	0x010a
        /*022a*/ 	.byte	0x3f
	.zero		1


	//   ....[26]....
        /*022c*/ 	.word	0x00006eb0
        /*0230*/ 	.word	0x00000007
        /*0234*/ 	.word	0x00000000
        /*0238*/ 	.short	0x010a
        /*023a*/ 	.byte	0x3f
	.zero		1


	//   ....[27]....
        /*023c*/ 	.word	0x00006f00
        /*0240*/ 	.word	0x00000006
        /*0244*/ 	.word	0x00000000
        /*0248*/ 	.short	0x010a
        /*024a*/ 	.byte	0x3f
	.zero		1


	//----- nvinfo : EIATTR_NUM_MBARRIERS
	.align		4
.L_35:
        /*024c*/ 	.byte	0x03, 0x38
        /*024e*/ 	.short	0x000a


	//----- nvinfo : EIATTR_EXIT_INSTR_OFFSETS
	.align		4
        /*0250*/ 	.byte	0x04, 0x1c
        /*0252*/ 	.short	(.L_37 - .L_36)


	//   ....[0]....
.L_36:
        /*0254*/ 	.word	0x000009d0


	//   ....[1]....
        /*0258*/ 	.word	0x000011e0


	//   ....[2]....
        /*025c*/ 	.word	0x000053f0


	//   ....[3]....
        /*0260*/ 	.word	0x00005950


	//   ....[4]....
        /*0264*/ 	.word	0x00006c60


	//----- nvinfo : EIATTR_MAX_THREADS
	.align		4
.L_37:
        /*0268*/ 	.byte	0x04, 0x05
        /*026a*/ 	.short	(.L_39 - .L_38)
.L_38:
        /*026c*/ 	.word	0x00000180
        /*0270*/ 	.word	0x00000001
        /*0274*/ 	.word	0x00000001


	//----- nvinfo : EIATTR_CRS_STACK_SIZE
	.align		4
.L_39:
        /*0278*/ 	.byte	0x04, 0x1e
        /*027a*/ 	.short	(.L_41 - .L_40)
.L_40:
        /*027c*/ 	.word	0x00000000


	//----- nvinfo : EIATTR_CBANK_PARAM_SIZE
	.align		4
.L_41:
        /*0280*/ 	.byte	0x03, 0x19
        /*0282*/ 	.short	0x0470


	//----- nvinfo : EIATTR_PARAM_CBANK
	.align		4
        /*0284*/ 	.byte	0x04, 0x0a
        /*0286*/ 	.short	(.L_43 - .L_42)
	.align		4
.L_42:
        /*0288*/ 	.word	index@(.nv.constant0._ZN7cutlass13device_kernelINS_4gemm6kernel13GemmUniversalIN4cute5tupleIJiiiiEEENS1_10collective13CollectiveMmaINS1_34MainloopSm90TmaGmmaWarpSpecializedILi4ENS5_IJNS4_1CILi2EEESB_NSA_ILi1EEEEEENS1_35KernelTmaWarpSpecializedCooperativeEEENS5_IJNSA_ILi128EEENSA_ILi64EEESG_EEENS_10tfloat32_tENS5_IJlSC_lEEESJ_SK_NS4_8TiledMMAINS4_8MMA_AtomIJNS4_4SM904GMMA29MMA_64x64x8_F32TF32TF32_SS_TNILNSO_7ScaleInE1ELSQ_1EEEEEENS4_6LayoutINS5_IJSB_SC_SC_EEENS5_IJSC_NSA_ILi0EEESV_EEEEENS5_IJNS4_10UnderscoreESY_SY_EEEEENS4_23SM90_TMA_LOAD_MULTICASTENS4_14ComposedLayoutINS4_7SwizzleILi3ELi4ELi3EEENS4_18smem_ptr_flag_bitsILi32EEENST_INS5_IJNSA_ILi8EEENSA_ILi32EEEEEENS5_IJS18_SC_EEEEEEEvNS4_8identityES11_S1C_vS1D_EENS_8epilogue10collective6detail29Sm90TmaWarpSpecializedAdapterINS1G_15DefaultEpilogueISJ_SK_SK_NS1F_6thread17LinearCombinationISJ_Li1EffLNS1K_9ScaleType4KindE0ELNS_15FloatRoundStyleE2ESJ_EENS1_15EpilogueDefaultEEEEEvvEEEEvNT_6ParamsE)
        /*028c*/ 	.short	0x0210
        /*028e*/ 	.short	0x0470


	//----- nvinfo : EIATTR_SW_WAR
	.align		4
.L_43:
        /*0290*/ 	.byte	0x04, 0x36
        /*0292*/ 	.short	(.L_45 - .L_44)
.L_44:
        /*0294*/ 	.word	0x00000008
.L_45:


//--------------------- .nv.callgraph             --------------------------
	.section	.nv.callgraph,"",@"SHT_CUDA_CALLGRAPH"
	.align	4
	.sectionentsize	8
	.align		4
        /*0000*/ 	.word	0x00000000
	.align		4
        /*0004*/ 	.word	0xffffffff
	.align		4
        /*0008*/ 	.word	index@(_ZN7cutlass13device_kernelINS_4gemm6kernel13GemmUniversalIN4cute5tupleIJiiiiEEENS1_10collective13CollectiveMmaINS1_34MainloopSm90TmaGmmaWarpSpecializedILi4ENS5_IJNS4_1CILi2EEESB_NSA_ILi1EEEEEENS1_35KernelTmaWarpSpecializedCooperativeEEENS5_IJNSA_ILi128EEENSA_ILi64EEESG_EEENS_10tfloat32_tENS5_IJlSC_lEEESJ_SK_NS4_8TiledMMAINS4_8MMA_AtomIJNS4_4SM904GMMA29MMA_64x64x8_F32TF32TF32_SS_TNILNSO_7ScaleInE1ELSQ_1EEEEEENS4_6LayoutINS5_IJSB_SC_SC_EEENS5_IJSC_NSA_ILi0EEESV_EEEEENS5_IJNS4_10UnderscoreESY_SY_EEEEENS4_23SM90_TMA_LOAD_MULTICASTENS4_14ComposedLayoutINS4_7SwizzleILi3ELi4ELi3EEENS4_18smem_ptr_flag_bitsILi32EEENST_INS5_IJNSA_ILi8EEENSA_ILi32EEEEEENS5_IJS18_SC_EEEEEEEvNS4_8identityES11_S1C_vS1D_EENS_8epilogue10collective6detail29Sm90TmaWarpSpecializedAdapterINS1G_15DefaultEpilogueISJ_SK_SK_NS1F_6thread17LinearCombinationISJ_Li1EffLNS1K_9ScaleType4KindE0ELNS_15FloatRoundStyleE2ESJ_EENS1_15EpilogueDefaultEEEEEvvEEEEvNT_6ParamsE)
	.align		4
        /*000c*/ 	.word	index@(__assertfail)
	.align		4
        /*0010*/ 	.word	0x00000000
	.align		4
        /*0014*/ 	.word	0xfffffffe
	.align		4
        /*0018*/ 	.word	0x00000000
	.align		4
        /*001c*/ 	.word	0xfffffffd
	.align		4
        /*0020*/ 	.word	0x00000000
	.align		4
        /*0024*/ 	.word	0xfffffffc


//--------------------- .nv.constant4             --------------------------
	.section	.nv.constant4,"a",@progbits
	.align	8
	.align		8
.nv.constant4:
        /*0000*/ 	.dword	__assertfail
	.align		8
        /*0008*/ 	.dword	__unnamed_1
	.align		8
        /*0010*/ 	.dword	_ZN39_INTERNAL_3068cb62_4_k_cu_d7237cd8_71694cuda3std3__45__cpo5beginE
	.align		8
        /*0018*/ 	.dword	_ZN39_INTERNAL_3068cb62_4_k_cu_d7237cd8_71694cuda3std3__45__cpo3endE
	.align		8
        /*0020*/ 	.dword	_ZN39_INTERNAL_3068cb62_4_k_cu_d7237cd8_71694cuda3std3__45__cpo6cbeginE
	.align		8
        /*0028*/ 	.dword	_ZN39_INTERNAL_3068cb62_4_k_cu_d7237cd8_71694cuda3std3__45__cpo4cendE
	.align		8
        /*0030*/ 	.dword	_ZN39_INTERNAL_3068cb62_4_k_cu_d7237cd8_71694cuda3std3__441_GLOBAL__N__3068cb62_4_k_cu_d7237cd8_71696ignoreE
	.align		8
        /*0038*/ 	.dword	_ZN39_INTERNAL_3068cb62_4_k_cu_d7237cd8_71694cuda3std3__419piecewise_constructE
	.align		8
        /*0040*/ 	.dword	_ZN39_INTERNAL_3068cb62_4_k_cu_d7237cd8_71694cuda3std3__48in_placeE
	.align		8
        /*0048*/ 	.dword	_ZN39_INTERNAL_3068cb62_4_k_cu_d7237cd8_71694cuda3std6ranges3__45__cpo4swapE
	.align		8
        /*0050*/ 	.dword	_ZN39_INTERNAL_3068cb62_4_k_cu_d7237cd8_71694cuda3std6ranges3__45__cpo9iter_moveE
	.align		8
        /*0058*/ 	.dword	_ZN39_INTERNAL_3068cb62_4_k_cu_d7237cd8_71694cute7productE
	.align		8
        /*0060*/ 	.dword	_ZN39_INTERNAL_3068cb62_4_k_cu_d7237cd8_71694cute1_E
	.align		8
        /*0068*/ 	.dword	$str$22
	.align		8
        /*0070*/ 	.dword	$str$23


//--------------------- .text._ZN7cutlass13device_kernelINS_4gemm6kernel13GemmUniversalIN4cute5tupleIJiiiiEEENS1_10collective13CollectiveMmaINS1_34MainloopSm90TmaGmmaWarpSpecializedILi4ENS5_IJNS4_1CILi2EEESB_NSA_ILi1EEEEEENS1_35KernelTmaWarpSpecializedCooperativeEEENS5_IJNSA_ILi128EEENSA_ILi64EEESG_EEENS_10tfloat32_tENS5_IJlSC_lEEESJ_SK_NS4_8TiledMMAINS4_8MMA_AtomIJNS4_4SM904GMMA29MMA_64x64x8_F32TF32TF32_SS_TNILNSO_7ScaleInE1ELSQ_1EEEEEENS4_6LayoutINS5_IJSB_SC_SC_EEENS5_IJSC_NSA_ILi0EEESV_EEEEENS5_IJNS4_10UnderscoreESY_SY_EEEEENS4_23SM90_TMA_LOAD_MULTICASTENS4_14ComposedLayoutINS4_7SwizzleILi3ELi4ELi3EEENS4_18smem_ptr_flag_bitsILi32EEENST_INS5_IJNSA_ILi8EEENSA_ILi32EEEEEENS5_IJS18_SC_EEEEEEEvNS4_8identityES11_S1C_vS1D_EENS_8epilogue10collective6detail29Sm90TmaWarpSpecializedAdapterINS1G_15DefaultEpilogueISJ_SK_SK_NS1F_6thread17LinearCombinationISJ_Li1EffLNS1K_9ScaleType4KindE0ELNS_15FloatRoundStyleE2ESJ_EENS1_15EpilogueDefaultEEEEEvvEEEEvNT_6ParamsE --------------------------
	.section	.text._ZN7cutlass13device_kernelINS_4gemm6kernel13GemmUniversalIN4cute5tupleIJiiiiEEENS1_10collective13CollectiveMmaINS1_34MainloopSm90TmaGmmaWarpSpecializedILi4ENS5_IJNS4_1CILi2EEESB_NSA_ILi1EEEEEENS1_35KernelTmaWarpSpecializedCooperativeEEENS5_IJNSA_ILi128EEENSA_ILi64EEESG_EEENS_10tfloat32_tENS5_IJlSC_lEEESJ_SK_NS4_8TiledMMAINS4_8MMA_AtomIJNS4_4SM904GMMA29MMA_64x64x8_F32TF32TF32_SS_TNILNSO_7ScaleInE1ELSQ_1EEEEEENS4_6LayoutINS5_IJSB_SC_SC_EEENS5_IJSC_NSA_ILi0EEESV_EEEEENS5_IJNS4_10UnderscoreESY_SY_EEEEENS4_23SM90_TMA_LOAD_MULTICASTENS4_14ComposedLayoutINS4_7SwizzleILi3ELi4ELi3EEENS4_18smem_ptr_flag_bitsILi32EEENST_INS5_IJNSA_ILi8EEENSA_ILi32EEEEEENS5_IJS18_SC_EEEEEEEvNS4_8identityES11_S1C_vS1D_EENS_8epilogue10collective6detail29Sm90TmaWarpSpecializedAdapterINS1G_15DefaultEpilogueISJ_SK_SK_NS1F_6thread17LinearCombinationISJ_Li1EffLNS1K_9ScaleType4KindE0ELNS_15FloatRoundStyleE2ESJ_EENS1_15EpilogueDefaultEEEEEvvEEEEvNT_6ParamsE,"ax",@progbits
	.align	128
.text._ZN7cutlass13device_kernelINS_4gemm6kernel13GemmUniversalIN4cute5tupleIJiiiiEEENS1_10collective13CollectiveMmaINS1_34MainloopSm90TmaGmmaWarpSpecializedILi4ENS5_IJNS4_1CILi2EEESB_NSA_ILi1EEEEEENS1_35KernelTmaWarpSpecializedCooperativeEEENS5_IJNSA_ILi128EEENSA_ILi64EEESG_EEENS_10tfloat32_tENS5_IJlSC_lEEESJ_SK_NS4_8TiledMMAINS4_8MMA_AtomIJNS4_4SM904GMMA29MMA_64x64x8_F32TF32TF32_SS_TNILNSO_7ScaleInE1ELSQ_1EEEEEENS4_6LayoutINS5_IJSB_SC_SC_EEENS5_IJSC_NSA_ILi0EEESV_EEEEENS5_IJNS4_10UnderscoreESY_SY_EEEEENS4_23SM90_TMA_LOAD_MULTICASTENS4_14ComposedLayoutINS4_7SwizzleILi3ELi4ELi3EEENS4_18smem_ptr_flag_bitsILi32EEENST_INS5_IJNSA_ILi8EEENSA_ILi32EEEEEENS5_IJS18_SC_EEEEEEEvNS4_8identityES11_S1C_vS1D_EENS_8epilogue10collective6detail29Sm90TmaWarpSpecializedAdapterINS1G_15DefaultEpilogueISJ_SK_SK_NS1F_6thread17LinearCombinationISJ_Li1EffLNS1K_9ScaleType4KindE0ELNS_15FloatRoundStyleE2ESJ_EENS1_15EpilogueDefaultEEEEEvvEEEEvNT_6ParamsE:
        .type           _ZN7cutlass13device_kernelINS_4gemm6kernel13GemmUniversalIN4cute5tupleIJiiiiEEENS1_10collective13CollectiveMmaINS1_34MainloopSm90TmaGmmaWarpSpecializedILi4ENS5_IJNS4_1CILi2EEESB_NSA_ILi1EEEEEENS1_35KernelTmaWarpSpecializedCooperativeEEENS5_IJNSA_ILi128EEENSA_ILi64EEESG_EEENS_10tfloat32_tENS5_IJlSC_lEEESJ_SK_NS4_8TiledMMAINS4_8MMA_AtomIJNS4_4SM904GMMA29MMA_64x64x8_F32TF32TF32_SS_TNILNSO_7ScaleInE1ELSQ_1EEEEEENS4_6LayoutINS5_IJSB_SC_SC_EEENS5_IJSC_NSA_ILi0EEESV_EEEEENS5_IJNS4_10UnderscoreESY_SY_EEEEENS4_23SM90_TMA_LOAD_MULTICASTENS4_14ComposedLayoutINS4_7SwizzleILi3ELi4ELi3EEENS4_18smem_ptr_flag_bitsILi32EEENST_INS5_IJNSA_ILi8EEENSA_ILi32EEEEEENS5_IJS18_SC_EEEEEEEvNS4_8identityES11_S1C_vS1D_EENS_8epilogue10collective6detail29Sm90TmaWarpSpecializedAdapterINS1G_15DefaultEpilogueISJ_SK_SK_NS1F_6thread17LinearCombinationISJ_Li1EffLNS1K_9ScaleType4KindE0ELNS_15FloatRoundStyleE2ESJ_EENS1_15EpilogueDefaultEEEEEvvEEEEvNT_6ParamsE,@function
        .size           _ZN7cutlass13device_kernelINS_4gemm6kernel13GemmUniversalIN4cute5tupleIJiiiiEEENS1_10collective13CollectiveMmaINS1_34MainloopSm90TmaGmmaWarpSpecializedILi4ENS5_IJNS4_1CILi2EEESB_NSA_ILi1EEEEEENS1_35KernelTmaWarpSpecializedCooperativeEEENS5_IJNSA_ILi128EEENSA_ILi64EEESG_EEENS_10tfloat32_tENS5_IJlSC_lEEESJ_SK_NS4_8TiledMMAINS4_8MMA_AtomIJNS4_4SM904GMMA29MMA_64x64x8_F32TF32TF32_SS_TNILNSO_7ScaleInE1ELSQ_1EEEEEENS4_6LayoutINS5_IJSB_SC_SC_EEENS5_IJSC_NSA_ILi0EEESV_EEEEENS5_IJNS4_10UnderscoreESY_SY_EEEEENS4_23SM90_TMA_LOAD_MULTICASTENS4_14ComposedLayoutINS4_7SwizzleILi3ELi4ELi3EEENS4_18smem_ptr_flag_bitsILi32EEENST_INS5_IJNSA_ILi8EEENSA_ILi32EEEEEENS5_IJS18_SC_EEEEEEEvNS4_8identityES11_S1C_vS1D_EENS_8epilogue10collective6detail29Sm90TmaWarpSpecializedAdapterINS1G_15DefaultEpilogueISJ_SK_SK_NS1F_6thread17LinearCombinationISJ_Li1EffLNS1K_9ScaleType4KindE0ELNS_15FloatRoundStyleE2ESJ_EENS1_15EpilogueDefaultEEEEEvvEEEEvNT_6ParamsE,(.L_x_133 - _ZN7cutlass13device_kernelINS_4gemm6kernel13GemmUniversalIN4cute5tupleIJiiiiEEENS1_10collective13CollectiveMmaINS1_34MainloopSm90TmaGmmaWarpSpecializedILi4ENS5_IJNS4_1CILi2EEESB_NSA_ILi1EEEEEENS1_35KernelTmaWarpSpecializedCooperativeEEENS5_IJNSA_ILi128EEENSA_ILi64EEESG_EEENS_10tfloat32_tENS5_IJlSC_lEEESJ_SK_NS4_8TiledMMAINS4_8MMA_AtomIJNS4_4SM904GMMA29MMA_64x64x8_F32TF32TF32_SS_TNILNSO_7ScaleInE1ELSQ_1EEEEEENS4_6LayoutINS5_IJSB_SC_SC_EEENS5_IJSC_NSA_ILi0EEESV_EEEEENS5_IJNS4_10UnderscoreESY_SY_EEEEENS4_23SM90_TMA_LOAD_MULTICASTENS4_14ComposedLayoutINS4_7SwizzleILi3ELi4ELi3EEENS4_18smem_ptr_flag_bitsILi32EEENST_INS5_IJNSA_ILi8EEENSA_ILi32EEEEEENS5_IJS18_SC_EEEEEEEvNS4_8identityES11_S1C_vS1D_EENS_8epilogue10collective6detail29Sm90TmaWarpSpecializedAdapterINS1G_15DefaultEpilogueISJ_SK_SK_NS1F_6thread17LinearCombinationISJ_Li1EffLNS1K_9ScaleType4KindE0ELNS_15FloatRoundStyleE2ESJ_EENS1_15EpilogueDefaultEEEEEvvEEEEvNT_6ParamsE)
        .other          _ZN7cutlass13device_kernelINS_4gemm6kernel13GemmUniversalIN4cute5tupleIJiiiiEEENS1_10collective13CollectiveMmaINS1_34MainloopSm90TmaGmmaWarpSpecializedILi4ENS5_IJNS4_1CILi2EEESB_NSA_ILi1EEEEEENS1_35KernelTmaWarpSpecializedCooperativeEEENS5_IJNSA_ILi128EEENSA_ILi64EEESG_EEENS_10tfloat32_tENS5_IJlSC_lEEESJ_SK_NS4_8TiledMMAINS4_8MMA_AtomIJNS4_4SM904GMMA29MMA_64x64x8_F32TF32TF32_SS_TNILNSO_7ScaleInE1ELSQ_1EEEEEENS4_6LayoutINS5_IJSB_SC_SC_EEENS5_IJSC_NSA_ILi0EEESV_EEEEENS5_IJNS4_10UnderscoreESY_SY_EEEEENS4_23SM90_TMA_LOAD_MULTICASTENS4_14ComposedLayoutINS4_7SwizzleILi3ELi4ELi3EEENS4_18smem_ptr_flag_bitsILi32EEENST_INS5_IJNSA_ILi8EEENSA_ILi32EEEEEENS5_IJS18_SC_EEEEEEEvNS4_8identityES11_S1C_vS1D_EENS_8epilogue10collective6detail29Sm90TmaWarpSpecializedAdapterINS1G_15DefaultEpilogueISJ_SK_SK_NS1F_6thread17LinearCombinationISJ_Li1EffLNS1K_9ScaleType4KindE0ELNS_15FloatRoundStyleE2ESJ_EENS1_15EpilogueDefaultEEEEEvvEEEEvNT_6ParamsE,@"STO_CUDA_ENTRY STV_DEFAULT"
_ZN7cutlass13device_kernelINS_4gemm6kernel13GemmUniversalIN4cute5tupleIJiiiiEEENS1_10collective13CollectiveMmaINS1_34MainloopSm90TmaGmmaWarpSpecializedILi4ENS5_IJNS4_1CILi2EEESB_NSA_ILi1EEEEEENS1_35KernelTmaWarpSpecializedCooperativeEEENS5_IJNSA_ILi128EEENSA_ILi64EEESG_EEENS_10tfloat32_tENS5_IJlSC_lEEESJ_SK_NS4_8TiledMMAINS4_8MMA_AtomIJNS4_4SM904GMMA29MMA_64x64x8_F32TF32TF32_SS_TNILNSO_7ScaleInE1ELSQ_1EEEEEENS4_6LayoutINS5_IJSB_SC_SC_EEENS5_IJSC_NSA_ILi0EEESV_EEEEENS5_IJNS4_10UnderscoreESY_SY_EEEEENS4_23SM90_TMA_LOAD_MULTICASTENS4_14ComposedLayoutINS4_7SwizzleILi3ELi4ELi3EEENS4_18smem_ptr_flag_bitsILi32EEENST_INS5_IJNSA_ILi8EEENSA_ILi32EEEEEENS5_IJS18_SC_EEEEEEEvNS4_8identityES11_S1C_vS1D_EENS_8epilogue10collective6detail29Sm90TmaWarpSpecializedAdapterINS1G_15DefaultEpilogueISJ_SK_SK_NS1F_6thread17LinearCombinationISJ_Li1EffLNS1K_9ScaleType4KindE0ELNS_15FloatRoundStyleE2ESJ_EENS1_15EpilogueDefaultEEEEEvvEEEEvNT_6ParamsE:
[----:B------:R-:W0:Y:S01]  /*0000*/  LDC R1, c[0x0][0x28] ;  /* 0x00000a00ff017b82 */ /* 0x000e220000000800 */
[----:B------:R-:W1:Y:S01]  /*0010*/  S2R R63, SR_TID.X ;  /* 0x00000000003f7919 */ /* 0x000e620000002100 */
[----:B------:R-:W-:Y:S01]  /*0020*/  ELECT P0, URZ, PT ;  /* 0x00000000003f782f */ /* 0x000fe20003800000 */
[----:B------:R-:W-:Y:S01]  /*0030*/  BSSY B0, `(.L_x_0) ;  /* 0x000000f000007945 */ /* 0x000fe20003800000 */
[--C-:B-1----:R-:W-:Y:S02]  /*0040*/  SHF.R.U32.HI R0, RZ, 0x5, R63.reuse ;  /* 0x00000005ff007819 */ /* 0x102fe4000001163f */
[----:B------:R-:W-:-:S03]  /*0050*/  SHF.R.U32.HI R6, RZ, 0x7, R63 ;  /* 0x00000007ff067819 */ /* 0x000fc6000001163f */
[----:B------:R-:W1:Y:S04]  /*0060*/  SHFL.IDX PT, R2, R0, RZ, 0x1f ;  /* 0x00001fff00027589 */ /* 0x000e6800000e0000 */
[----:B------:R2:W3:Y:S01]  /*0070*/  SHFL.IDX PT, R5, R6, RZ, 0x1f ;  /* 0x00001fff06057589 */ /* 0x0004e200000e0000 */
[----:B-1----:R-:W-:-:S13]  /*0080*/  ISETP.NE.OR P0, PT, R2, RZ, !P0 ;  /* 0x000000ff0200720c */ /* 0x002fda0004705670 */
[----:B0-23--:R-:W-:Y:S05]  /*0090*/  @P0 BRA `(.L_x_1) ;  /* 0x0000000000200947 */ /* 0x00dfea0003800000 */
[----:B------:R-:W-:Y:S02]  /*00a0*/  ULDC.64 UR4, c[0x0][0x198] ;  /* 0x0000660000047ab9 */ /* 0x000fe40000000a00 */
[----:B------:R-:W-:Y:S02]  /*00b0*/  UIADD3 UR6, UP0, UR4, 0xf0, URZ ;  /* 0x000000f004067890 */ /* 0x000fe4000ff1e03f */
[----:B------:R-:W-:Y:S02]  /*00c0*/  UIADD3 UR4, UP1, UR4, 0x1f0, URZ ;  /* 0x000001f004047890 */ /* 0x000fe4000ff3e03f */
[----:B------:R-:W-:Y:S02]  /*00d0*/  UIADD3.X UR7, URZ, UR5, URZ, UP0, !UPT ;  /* 0x000000053f077290 */ /* 0x000fe400087fe43f */
[----:B------:R-:W-:-:S07]  /*00e0*/  UIADD3.X UR5, URZ, UR5, URZ, UP1, !UPT ;  /* 0x000000053f057290 */ /* 0x000fce0008ffe43f */
[----:B------:R0:W-:Y:S02]  /*00f0*/  UTMACCTL.PF [UR6] ;  /* 0x00000000060079b9 */ /* 0x0001e40008040000 */
[----:B------:R0:W-:Y:S02]  /*0100*/  UTMACCTL.PF [UR4] ;  /* 0x00000000040079b9 */ /* 0x0001e40008040000 */
[----:B0-----:R-:W-:Y:S01]  /*0110*/  NOP ;  /* 0x0000000000007918 */ /* 0x001fe20000000000 */
.L_x_1:
[----:B------:R-:W-:Y:S05]  /*0120*/  BSYNC B0 ;  /* 0x0000000000007941 */ /* 0x000fea0003800000 */
.L_x_0:
[----:B------:R-:W0:Y:S02]  /*0130*/  SHFL.IDX PT, R3, R0, RZ, 0x1f ;  /* 0x00001fff00037589 */ /* 0x000e2400000e0000 */
[----:B0-----:R-:W-:-:S13]  /*0140*/  ISETP.NE.AND P0, PT, R3, RZ, PT ;  /* 0x000000ff0300720c */ /* 0x001fda0003f05270 */
[----:B------:R-:W-:Y:S05]  /*0150*/  @P0 BRA `(.L_x_2) ;  /* 0x0000000000580947 */ /* 0x000fea0003800000 */
[----:B------:R-:W0:Y:S01]  /*0160*/  S2UR UR8, SR_CgaCtaId ;  /* 0x00000000000879c3 */ /* 0x000e220000008800 */
[----:B------:R-:W-:Y:S01]  /*0170*/  UMOV UR4, 0x400 ;  /* 0x0000040000047882 */ /* 0x000fe20000000000 */
[----:B------:R-:W-:Y:S01]  /*0180*/  UMOV UR5, 0x1 ;  /* 0x0000000100057882 */ /* 0x000fe20000000000 */
[----:B------:R-:W-:Y:S01]  /*0190*/  UMOV UR6, 0x6 ;  /* 0x0000000600067882 */ /* 0x000fe20000000000 */
[----:B------:R-:W-:Y:S01]  /*01a0*/  ELECT P0, URZ, PT ;  /* 0x00000000003f782f */ /* 0x000fe20003800000 */
[----:B------:R-:W-:-:S04]  /*01b0*/  UIADD3 UR6, -UR6, 0x100000, URZ ;  /* 0x0010000006067890 */ /* 0x000fc8000fffe13f */
[----:B------:R-:W-:Y:S02]  /*01c0*/  USHF.L.U32 UR7, UR6, 0xb, URZ ;  /* 0x0000000b06077899 */ /* 0x000fe4000800063f */
[----:B------:R-:W-:Y:S02]  /*01d0*/  USHF.L.U32 UR6, UR6, 0x1, URZ ;  /* 0x0000000106067899 */ /* 0x000fe4000800063f */
[----:B0-----:R-:W-:Y:S02]  /*01e0*/  ULEA UR8, UR8, UR4, 0x18 ;  /* 0x0000000408087291 */ /* 0x001fe4000f8ec03f */
[----:B------:R-:W-:-:S04]  /*01f0*/  UIADD3 UR4, -UR5, 0x100000, URZ ;  /* 0x0010000005047890 */ /* 0x000fc8000fffe13f */
[----:B------:R-:W-:Y:S02]  /*0200*/  USHF.L.U32 UR5, UR4, 0xb, URZ ;  /* 0x0000000b04057899 */ /* 0x000fe4000800063f */
[----:B------:R-:W-:Y:S01]  /*0210*/  USHF.L.U32 UR4, UR4, 0x1, URZ ;  /* 0x0000000104047899 */ /* 0x000fe2000800063f */
[----:B------:R-:W0:Y:S11]  /*0220*/  FENCE.VIEW.ASYNC.S ;  /* 0x00000000000073c6 */ /* 0x000e360000000000 */
[----:B0-----:R0:W1:Y:S01]  /*0230*/  SYNCS.EXCH.64 URZ, [UR8], UR4 ;  /* 0x00000004083f75b2 */ /* 0x0010620008000100 */
[----:B------:R0:W2:Y:S01]  /*0240*/  SYNCS.EXCH.64 URZ, [UR8+0x20], UR6 ;  /* 0x00002006083f75b2 */ /* 0x0000a20008000100 */
[----:B------:R0:W3:Y:S01]  /*0250*/  SYNCS.EXCH.64 URZ, [UR8+0x8], UR4 ;  /* 0x00000804083f75b2 */ /* 0x0000e20008000100 */
[----:B------:R0:W4:Y:S01]  /*0260*/  SYNCS.EXCH.64 URZ, [UR8+0x28], UR6 ;  /* 0x00002806083f75b2 */ /* 0x0001220008000100 */
[----:B------:R0:W0:Y:S01]  /*0270*/  SYNCS.EXCH.64 URZ, [UR8+0x10], UR4 ;  /* 0x00001004083f75b2 */ /* 0x0000220008000100 */
[----:B------:R0:W0:Y:S01]  /*0280*/  SYNCS.EXCH.64 URZ, [UR8+0x30], UR6 ;  /* 0x00003006083f75b2 */ /* 0x0000220008000100 */
[----:B------:R0:W0:Y:S01]  /*0290*/  SYNCS.EXCH.64 URZ, [UR8+0x18], UR4 ;  /* 0x00001804083f75b2 */ /* 0x0000220008000100 */
[----:B------:R0:W0:Y:S01]  /*02a0*/  SYNCS.EXCH.64 URZ, [UR8+0x38], UR6 ;  /* 0x00003806083f75b2 */ /* 0x0000220008000100 */
[----:B------:R-:W-:Y:S01]  /*02b0*/  NOP ;  /* 0x0000000000007918 */ /* 0x000fe20000000000 */
.L_x_2:
[----:B------:R-:W-:Y:S01]  /*02c0*/  SHF.R.S32.HI R4, RZ, 0x1f, R63 ;  /* 0x0000001fff047819 */ /* 0x000fe2000001143f */
[----:B------:R-:W5:Y:S01]  /*02d0*/  SHFL.IDX PT, R0, R0, RZ, 0x1f ;  /* 0x00001fff00007589 */ /* 0x000f6200000e0000 */
[----:B0-----:R-:W0:Y:S01]  /*02e0*/  S2UR UR8, SR_CTAID.X ;  /* 0x00000000000879c3 */ /* 0x001e220000002500 */
[----:B------:R-:W-:Y:S02]  /*02f0*/  ELECT P0, URZ, PT ;  /* 0x00000000003f782f */ /* 0x000fe40003800000 */
[----:B------:R-:W-:Y:S01]  /*0300*/  LEA.HI R4, R4, R63, RZ, 0x7 ;  /* 0x0000003f04047211 */ /* 0x000fe200078f38ff */
[----:B------:R-:W-:Y:S01]  /*0310*/  ULDC UR4, c[0x0][0x150] ;  /* 0x0000540000047ab9 */ /* 0x000fe20000000800 */
[----:B------:R-:W-:Y:S01]  /*0320*/  SHF.R.S32.HI R10, RZ, 0x1f, R3 ;  /* 0x0000001fff0a7819 */ /* 0x000fe20000011403 */
[----:B------:R-:W-:Y:S01]  /*0330*/  NOP ;  /* 0x0000000000007918 */ /* 0x000fe20000000000 */
[----:B------:R-:W-:Y:S01]  /*0340*/  LOP3.LUT R4, R4, 0xffffff80, RZ, 0xc0, !PT ;  /* 0xffffff8004047812 */ /* 0x000fe200078ec0ff */
[----:B------:R-:W-:Y:S01]  /*0350*/  NOP ;  /* 0x0000000000007918 */ /* 0x000fe20000000000 */
[----:B------:R-:W-:Y:S01]  /*0360*/  LEA.HI R10, R10, R3, RZ, 0x2 ;  /* 0x000000030a0a7211 */ /* 0x000fe200078f10ff */
[----:B------:R-:W1:Y:S01]  /*0370*/  LDC R12, c[0x0][0x144] ;  /* 0x00005100ff0c7b82 */ /* 0x000e620000000800 */
[----:B------:R-:W-:Y:S01]  /*0380*/  IMAD.MOV.U32 R22, RZ, RZ, 0x1 ;  /* 0x00000001ff167424 */ /* 0x000fe200078e00ff */
[----:B------:R-:W-:Y:S01]  /*0390*/  ISETP.NE.AND P3, PT, R5, RZ, PT ;  /* 0x000000ff0500720c */ /* 0x000fe20003f65270 */
[----:B------:R-:W-:Y:S01]  /*03a0*/  IMAD.IADD R8, R63, 0x1, -R4 ;  /* 0x000000013f087824 */ /* 0x000fe200078e0a04 */
[----:B------:R-:W-:Y:S01]  /*03b0*/  LOP3.LUT R10, R10, 0x3ffffffc, RZ, 0xc0, !PT ;  /* 0x3ffffffc0a0a7812 */ /* 0x000fe200078ec0ff */
[----:B------:R-:W2:Y:S03]  /*03c0*/  S2R R4, SR_CTAID.Y ;  /* 0x0000000000047919 */ /* 0x000ea60000002600 */
[----:B------:R-:W-:Y:S01]  /*03d0*/  SHF.R.S32.HI R7, RZ, 0x1f, R8 ;  /* 0x0000001fff077819 */ /* 0x000fe20000011408 */
[----:B------:R-:W-:Y:S01]  /*03e0*/  IMAD.IADD R10, R3, 0x1, -R10 ;  /* 0x00000001030a7824 */ /* 0x000fe200078e0a0a */
[----:B------:R-:W3:Y:S02]  /*03f0*/  LDC R14, c[0x0][0x140] ;  /* 0x00005000ff0e7b82 */ /* 0x000ee40000000800 */
[----:B------:R-:W-:-:S02]  /*0400*/  LEA.HI R7, R7, R8, RZ, 0x3 ;  /* 0x0000000807077211 */ /* 0x000fc400078f18ff */
[----:B-----5:R-:W-:Y:S02]  /*0410*/  ISETP.NE.OR P0, PT, R0, RZ, !P0 ;  /* 0x000000ff0000720c */ /* 0x020fe40004705670 */
[--C-:B------:R-:W-:Y:S02]  /*0420*/  SHF.R.S32.HI R0, RZ, 0x3, R7.reuse ;  /* 0x00000003ff007819 */ /* 0x100fe40000011407 */
[----:B------:R-:W-:Y:S02]  /*0430*/  SHF.R.S32.HI R7, RZ, 0x1f, R7 ;  /* 0x0000001fff077819 */ /* 0x000fe40000011407 */
[----:B0-----:R-:W-:Y:S02]  /*0440*/  I2FP.F32.U32 R9, UR8 ;  /* 0x0000000800097c45 */ /* 0x001fe40008201000 */
[----:B------:R-:W-:-:S03]  /*0450*/  LEA.HI R7, R7, R0, RZ, 0x2 ;  /* 0x0000000007077211 */ /* 0x000fc600078f10ff */
[----:B------:R-:W-:Y:S01]  /*0460*/  FMUL R9, R9, UR4 ;  /* 0x0000000409097c20 */ /* 0x000fe20008400000 */
[----:B------:R-:W-:Y:S01]  /*0470*/  LOP3.LUT R7, R7, 0xfffffffc, RZ, 0xc0, !PT ;  /* 0xfffffffc07077812 */ /* 0x000fe200078ec0ff */
[----:B------:R-:W-:Y:S01]  /*0480*/  VOTEU.ALL UP0, P0 ;  /* 0x00000000003f7886 */ /* 0x000fe20000000000 */
[----:B------:R-:W-:Y:S01]  /*0490*/  ULDC UR4, c[0x0][0x154] ;  /* 0x0000550000047ab9 */ /* 0x000fe20000000800 */
[----:B------:R-:W-:Y:S02]  /*04a0*/  VOTEU.ALL UP1, P0 ;  /* 0x00000000003f7886 */ /* 0x000fe40000020000 */
[----:B------:R-:W0:Y:S01]  /*04b0*/  F2I.U32.TRUNC.NTZ R9, R9 ;  /* 0x0000000900097305 */ /* 0x000e22000020f000 */
[----:B------:R-:W-:Y:S01]  /*04c0*/  IMAD.IADD R7, R0, 0x1, -R7 ;  /* 0x0000000100077824 */ /* 0x000fe200078e0a07 */
[----:B------:R-:W5:Y:S01]  /*04d0*/  @!UP0 S2UR UR7, SR_CgaCtaId ;  /* 0x00000000000789c3 */ /* 0x000f620000008800 */
[----:B------:R-:W-:Y:S01]  /*04e0*/  @!UP0 UMOV UR6, 0x400 ;  /* 0x0000040000068882 */ /* 0x000fe20000000000 */
[----:B---3--:R-:W-:Y:S01]  /*04f0*/  ISETP.EQ.U32.AND P2, PT, R14, 0x1, PT ;  /* 0x000000010e00780c */ /* 0x008fe20003f42070 */
[----:B------:R-:W-:Y:S01]  /*0500*/  IMAD R10, R10, 0x4, R7 ;  /* 0x000000040a0a7824 */ /* 0x000fe200078e0207 */
[----:B--2---:R-:W-:-:S03]  /*0510*/  I2FP.F32.U32 R3, R4 ;  /* 0x0000000400037245 */ /* 0x004fc60000201000 */
[C---:B------:R-:W-:Y:S01]  /*0520*/  IMAD.SHL.U32 R19, R10.reuse, 0x4, RZ ;  /* 0x000000040a137824 */ /* 0x040fe200078e00ff */
[----:B------:R-:W-:Y:S01]  /*0530*/  LEA.HI R0, R10, R10, RZ, 0x1 ;  /* 0x0000000a0a007211 */ /* 0x000fe200078f08ff */
[----:B------:R-:W-:Y:S01]  /*0540*/  FMUL R13, R3, UR4 ;  /* 0x00000004030d7c20 */ /* 0x000fe20008400000 */
[----:B------:R-:W2:Y:S01]  /*0550*/  LDC R7, c[0x0][0x148] ;  /* 0x00005200ff077b82 */ /* 0x000ea20000000800 */
[----:B------:R-:W-:Y:S01]  /*0560*/  UMOV UR4, 0x20 ;  /* 0x0000002000047882 */ /* 0x000fe20000000000 */
[----:B------:R-:W-:Y:S01]  /*0570*/  LOP3.LUT R11, R0, 0xfffffffe, RZ, 0xc0, !PT ;  /* 0xfffffffe000b7812 */ /* 0x000fe200078ec0ff */
[----:B0-----:R-:W-:Y:S01]  /*0580*/  IMAD.MOV R15, RZ, RZ, -R9 ;  /* 0x000000ffff0f7224 */ /* 0x001fe200078e0a09 */
[----:B------:R-:W-:Y:S01]  /*0590*/  SHF.R.S32.HI R9, RZ, 0x1f, R2 ;  /* 0x0000001fff097819 */ /* 0x000fe20000011402 */
[----:B------:R-:W0:Y:S01]  /*05a0*/  F2I.U32.TRUNC.NTZ R13, R13 ;  /* 0x0000000d000d7305 */ /* 0x000e22000020f000 */
[----:B------:R-:W-:Y:S01]  /*05b0*/  LOP3.LUT R19, R10, 0xc, R19, 0x78, !PT ;  /* 0x0000000c0a137812 */ /* 0x000fe200078e7813 */
[----:B-1----:R-:W-:Y:S01]  /*05c0*/  IMAD R3, R12, R15, UR8 ;  /* 0x000000080c037e24 */ /* 0x002fe2000f8e020f */
[----:B------:R-:W-:Y:S01]  /*05d0*/  LEA.HI R9, R9, R2, RZ, 0x2 ;  /* 0x0000000209097211 */ /* 0x000fe200078f10ff */
[----:B------:R-:W-:Y:S01]  /*05e0*/  IMAD.IADD R0, R10, 0x1, -R11 ;  /* 0x000000010a007824 */ /* 0x000fe200078e0a0b */
[----:B------:R-:W-:-:S04]  /*05f0*/  @!UP0 UIADD3 UR4, -UR4, 0x100000, URZ ;  /* 0x0010000004048890 */ /* 0x000fc8000fffe13f */
[----:B------:R-:W-:Y:S02]  /*0600*/  @!UP0 USHF.L.U32 UR5, UR4, 0xb, URZ ;  /* 0x0000000b04058899 */ /* 0x000fe4000800063f */
[----:B------:R-:W-:Y:S01]  /*0610*/  @!UP0 USHF.L.U32 UR4, UR4, 0x1, URZ ;  /* 0x0000000104048899 */ /* 0x000fe2000800063f */
[----:B------:R-:W-:Y:S01]  /*0620*/  VIADD R10, R5, 0xffffffff ;  /* 0xffffffff050a7836 */ /* 0x000fe20000000000 */
[----:B------:R-:W-:Y:S02]  /*0630*/  LOP3.LUT R9, R9, 0xfffffffc, RZ, 0xc0, !PT ;  /* 0xfffffffc09097812 */ /* 0x000fe400078ec0ff */
[----:B------:R-:W-:Y:S01]  /*0640*/  ISETP.NE.AND P4, PT, R0, R3, PT ;  /* 0x000000030000720c */ /* 0x000fe20003f85270 */
[----:B-----5:R-:W-:Y:S01]  /*0650*/  @!UP0 ULEA UR6, UR7, UR6, 0x18 ;  /* 0x0000000607068291 */ /* 0x020fe2000f8ec03f */
[----:B------:R-:W-:Y:S01]  /*0660*/  ISETP.GE.U32.AND P6, PT, R10, 0x2, PT ;  /* 0x000000020a00780c */ /* 0x000fe20003fc6070 */
[----:B------:R-:W-:Y:S01]  /*0670*/  IMAD.IADD R0, R2, 0x1, -R9 ;  /* 0x0000000102007824 */ /* 0x000fe200078e0a09 */
[----:B------:R-:W-:Y:S01]  /*0680*/  VOTEU.ALL UP0, P0 ;  /* 0x00000000003f7886 */ /* 0x000fe20000000000 */
[----:B------:R-:W-:Y:S01]  /*0690*/  LOP3.LUT P0, RZ, R8, 0x7, RZ, 0xc0, !PT ;  /* 0x0000000708ff7812 */ /* 0x000fe2000780c0ff */
[----:B0-----:R-:W-:Y:S01]  /*06a0*/  IMAD.MOV R20, RZ, RZ, -R13 ;  /* 0x000000ffff147224 */ /* 0x001fe200078e0a0d */
[----:B------:R-:W-:-:S02]  /*06b0*/  LOP3.LUT R11, R63, 0x7f, RZ, 0xc0, !PT ;  /* 0x0000007f3f0b7812 */ /* 0x000fc400078ec0ff */
[C---:B------:R-:W-:Y:S01]  /*06c0*/  ISETP.NE.AND P1, PT, R0.reuse, 0x3, PT ;  /* 0x000000030000780c */ /* 0x040fe20003f25270 */
[----:B--2---:R-:W-:Y:S01]  /*06d0*/  IMAD R9, R7, R20, R4 ;  /* 0x0000001407097224 */ /* 0x004fe200078e0204 */
[C---:B------:R-:W-:Y:S02]  /*06e0*/  ISETP.LT.U32.AND P0, PT, R19.reuse, 0x4, !P0 ;  /* 0x000000041300780c */ /* 0x040fe40004701070 */
[----:B------:R-:W-:Y:S01]  /*06f0*/  @P4 LEA.HI R2, R19, R19, RZ, 0x1 ;  /* 0x0000001313024211 */ /* 0x000fe200078f08ff */
[----:B------:R-:W0:Y:S02]  /*0700*/  FENCE.VIEW.ASYNC.S ;  /* 0x00000000000073c6 */ /* 0x000e240000000000 */
[----:B0-----:R0:W1:Y:S01]  /*0710*/  @!UP0 SYNCS.EXCH.64 URZ, [UR6+0x50], UR4 ;  /* 0x00005004063f85b2 */ /* 0x0010620008000100 */
[----:B------:R-:W-:Y:S02]  /*0720*/  ISETP.EQ.OR P1, PT, R0, RZ, !P1 ;  /* 0x000000ff0000720c */ /* 0x000fe40004f22670 */
[----:B------:R-:W-:-:S02]  /*0730*/  @P4 SHF.R.S32.HI R2, RZ, 0x1, R2 ;  /* 0x00000001ff024819 */ /* 0x000fc40000011402 */
[----:B------:R-:W-:Y:S02]  /*0740*/  ISETP.EQ.AND P1, PT, R5, RZ, P1 ;  /* 0x000000ff0500720c */ /* 0x000fe40000f22270 */
[----:B------:R-:W-:Y:S02]  /*0750*/  @P4 ISETP.NE.AND P5, PT, R2, R9, PT ;  /* 0x000000090200420c */ /* 0x000fe40003fa5270 */
[----:B------:R-:W-:Y:S02]  /*0760*/  SEL R9, RZ, 0x1, !P0 ;  /* 0x00000001ff097807 */ /* 0x000fe40004000000 */
[----:B------:R-:W-:Y:S02]  /*0770*/  @P4 SEL R22, RZ, 0x1, P5 ;  /* 0x00000001ff164807 */ /* 0x000fe40002800000 */
[----:B------:R-:W-:Y:S02]  /*0780*/  SEL R18, RZ, 0x1, !P1 ;  /* 0x00000001ff127807 */ /* 0x000fe40004800000 */
[----:B------:R-:W-:Y:S01]  /*0790*/  LOP3.LUT R22, R22, R9, RZ, 0xc0, !PT ;  /* 0x0000000916167212 */ /* 0x000fe200078ec0ff */
[----:B------:R0:W2:Y:S01]  /*07a0*/  @!UP1 SYNCS.EXCH.64 URZ, [UR6+0x58], UR4 ;  /* 0x00005804063f95b2 */ /* 0x0000a20008000100 */
[----:B------:R-:W-:Y:S01]  /*07b0*/  SEL R18, R18, 0x2, P6 ;  /* 0x0000000212127807 */ /* 0x000fe20003000000 */
[----:B------:R-:W-:Y:S01]  /*07c0*/  NOP ;  /* 0x0000000000007918 */ /* 0x000fe20000000000 */
[----:B------:R-:W-:Y:S05]  /*07d0*/  @!P2 BRA `(.L_x_3) ;  /* 0x000000000008a947 */ /* 0x000fea0003800000 */
[----:B-12-4-:R-:W-:Y:S01]  /*07e0*/  UCGABAR_ARV ;  /* 0x00000000000079c7 */ /* 0x016fe20008000000 */
[----:B------:R-:W-:Y:S05]  /*07f0*/  BRA `(.L_x_4) ;  /* 0x0000000000047947 */ /* 0x000fea0003800000 */
.L_x_3:
[----:B-12-4-:R-:W-:Y:S01]  /*0800*/  NOP ;  /* 0x0000000000007918 */ /* 0x016fe20000000000 */
.L_x_4:
[----:B------:R-:W1:Y:S01]  /*0810*/  LDC R2, c[0x0][0x65c] ;  /* 0x00019700ff027b82 */ /* 0x000e620000000800 */
[----:B------:R-:W-:Y:S02]  /*0820*/  IMAD.U32 R8, RZ, RZ, UR8 ;  /* 0x00000008ff087e24 */ /* 0x000fe4000f8e00ff */
[----:B------:R-:W-:Y:S01]  /*0830*/  IMAD.MOV.U32 R9, RZ, RZ, RZ ;  /* 0x000000ffff097224 */ /* 0x000fe200078e00ff */
[----:B-1----:R-:W-:-:S04]  /*0840*/  ISETP.NE.AND P1, PT, R2, 0x1, PT ;  /* 0x000000010200780c */ /* 0x002fc80003f25270 */
[----:B------:R-:W-:-:S09]  /*0850*/  P2R R5, PR, RZ, 0x2 ;  /* 0x00000002ff057803 */ /* 0x000fd20000000000 */
[----:B------:R-:W1:Y:S01]  /*0860*/  @P1 LDC R17, c[0x0][0x10] ;  /* 0x00000400ff111b82 */ /* 0x000e620000000800 */
[----:B------:R-:W-:Y:S02]  /*0870*/  @P1 IMAD.MOV.U32 R5, RZ, RZ, RZ ;  /* 0x000000ffff051224 */ /* 0x000fe400078e00ff */
[----:B------:R-:W-:-:S05]  /*0880*/  @P1 IMAD.MOV.U32 R15, RZ, RZ, RZ ;  /* 0x000000ffff0f1224 */ /* 0x000fca00078e00ff */
[----:B------:R-:W2:Y:S01]  /*0890*/  @!P1 LDC R13, c[0x0][0xc] ;  /* 0x00000300ff0d9b82 */ /* 0x000ea20000000800 */
[----:B0-----:R-:W-:Y:S01]  /*08a0*/  ULDC UR4, c[0x0][0xc] ;  /* 0x0000030000047ab9 */ /* 0x001fe20000000800 */
[----:B------:R-:W-:Y:S01]  /*08b0*/  ULDC UR5, c[0x0][0x10] ;  /* 0x0000040000057ab9 */ /* 0x000fe20000000800 */
[----:B------:R-:W-:Y:S01]  /*08c0*/  ULDC UR6, c[0x0][0x14] ;  /* 0x0000050000067ab9 */ /* 0x000fe20000000800 */
[----:B------:R-:W-:-:S04]  /*08d0*/  UIMAD.WIDE.U32 UR4, UR4, UR5, URZ ;  /* 0x00000005040472a5 */ /* 0x000fc8000f8e003f */
[----:B------:R-:W-:Y:S02]  /*08e0*/  UIMAD.WIDE.U32 UR38, UR4, UR6, URZ ;  /* 0x00000006042672a5 */ /* 0x000fe4000f8e003f */
[----:B------:R-:W-:-:S04]  /*08f0*/  UIMAD UR37, UR5, UR6, URZ ;  /* 0x00000006052572a4 */ /* 0x000fc8000f8e023f */
[----:B------:R-:W-:Y:S01]  /*0900*/  UIADD3 UR37, UR39, UR37, URZ ;  /* 0x0000002527257290 */ /* 0x000fe2000fffe03f */
[----:B-1----:R-:W-:-:S04]  /*0910*/  @P1 IMAD.WIDE.U32 R16, R17, UR8, R4 ;  /* 0x0000000811101c25 */ /* 0x002fc8000f8e0004 */
[----:B------:R-:W-:Y:S02]  /*0920*/  @P1 IMAD.IADD R17, R17, 0x1, R15 ;  /* 0x0000000111111824 */ /* 0x000fe400078e020f */
[----:B--2---:R-:W-:-:S04]  /*0930*/  @!P1 IMAD.WIDE.U32 R8, R4, R13, R8 ;  /* 0x0000000d04089225 */ /* 0x004fc800078e0008 */
[----:B------:R-:W-:Y:S02]  /*0940*/  @!P1 IMAD.MOV.U32 R16, RZ, RZ, R8 ;  /* 0x000000ffff109224 */ /* 0x000fe400078e0008 */
[----:B------:R-:W-:Y:S01]  /*0950*/  @!P1 IMAD.MOV.U32 R17, RZ, RZ, R9 ;  /* 0x000000ffff119224 */ /* 0x000fe200078e0009 */
[----:B------:R-:W-:Y:S06]  /*0960*/  @!P2 BRA `(.L_x_5) ;  /* 0x00000000000ca947 */ /* 0x000fec0003800000 */
[----:B------:R-:W-:Y:S01]  /*0970*/  UCGABAR_WAIT ;  /* 0x0000000000007dc7 */ /* 0x000fe20008000000 */
[----:B------:R-:W-:Y:S01]  /*0980*/  CCTL.IVALL ;  /* 0x00000000ff00798f */ /* 0x000fe20002000000 */
[----:B------:R-:W-:Y:S05]  /*0990*/  BRA `(.L_x_6) ;  /* 0x0000000000047947 */ /* 0x000fea0003800000 */
.L_x_5:
[----:B------:R-:W-:Y:S06]  /*09a0*/  BAR.SYNC.DEFER_BLOCKING 0x0 ;  /* 0x0000000000007b1d */ /* 0x000fec0000010000 */
.L_x_6:
[----:B------:R-:W-:Y:S05]  /*09b0*/  @!P3 BRA `(.L_x_7) ;  /* 0x000000480090b947 */ /* 0x000fea0003800000 */
[----:B------:R-:W-:-:S13]  /*09c0*/  ISETP.GT.U32.AND P0, PT, R10, 0x1, PT ;  /* 0x000000010a00780c */ /* 0x000fda0003f04070 */
[----:B------:R-:W-:Y:S05]  /*09d0*/  @P0 EXIT ;  /* 0x000000000000094d */ /* 0x000fea0003800000 */
[----:B------:R-:W-:Y:S01]  /*09e0*/  ULDC.64 UR4, c[0x0][0x650] ;  /* 0x0001940000047ab9 */ /* 0x000fe20000000a00 */
[----:B------:R-:W-:Y:S01]  /*09f0*/  PRMT R0, RZ, 0x7610, R0 ;  /* 0x00007610ff007816 */ /* 0x000fe20000000000 */
[----:B------:R-:W-:Y:S01]  /*0a00*/  IMAD.MOV.U32 R71, RZ, RZ, -0x1 ;  /* 0xffffffffff477424 */ /* 0x000fe200078e00ff */
[----:B------:R-:W-:Y:S01]  /*0a10*/  ISETP.GE.U32.AND P0, PT, R16, UR4, PT ;  /* 0x0000000410007c0c */ /* 0x000fe2000bf06070 */
[----:B------:R-:W-:Y:S02]  /*0a20*/  IMAD.MOV.U32 R70, RZ, RZ, -0x1 ;  /* 0xffffffffff467424 */ /* 0x000fe400078e00ff */
[----:B------:R-:W-:Y:S01]  /*0a30*/  IMAD.MOV.U32 R69, RZ, RZ, -0x1 ;  /* 0xffffffffff457424 */ /* 0x000fe200078e00ff */
[----:B------:R-:W-:-:S13]  /*0a40*/  ISETP.GE.U32.AND.EX P0, PT, R17, UR5, PT, P0 ;  /* 0x0000000511007c0c */ /* 0x000fda000bf06100 */
[----:B------:R-:W-:Y:S05]  /*0a50*/  @P0 BRA `(.L_x_8) ;  /* 0x0000000400280947 */ /* 0x000fea0003800000 */
[----:B------:R-:W0:Y:S01]  /*0a60*/  LDC.64 R24, c[0x0][0x628] ;  /* 0x00018a00ff187b82 */ /* 0x000e220000000a00 */
[----:B------:R-:W-:Y:S02]  /*0a70*/  IMAD.MOV.U32 R8, RZ, RZ, R16 ;  /* 0x000000ffff087224 */ /* 0x000fe400078e0010 */
[----:B------:R-:W-:-:S05]  /*0a80*/  IMAD.MOV.U32 R9, RZ, RZ, R17 ;  /* 0x000000ffff097224 */ /* 0x000fca00078e0011 */
[----:B------:R-:W1:Y:S08]  /*0a90*/  LDC R0, c[0x0][0x630] ;  /* 0x00018c00ff007b82 */ /* 0x000e700000000800 */
[----:B------:R-:W2:Y:S01]  /*0aa0*/  LDC.64 R26, c[0x0][0x620] ;  /* 0x00018800ff1a7b82 */ /* 0x000ea20000000a00 */
[----:B0-----:R-:W-:-:S04]  /*0ab0*/  ISETP.NE.U32.AND P0, PT, R24, RZ, PT ;  /* 0x000000ff1800720c */ /* 0x001fc80003f05070 */
[----:B------:R-:W-:-:S13]  /*0ac0*/  ISETP.NE.AND.EX P0, PT, R25, RZ, PT, P0 ;  /* 0x000000ff1900720c */ /* 0x000fda0003f05300 */
[----:B-12---:R-:W-:Y:S05]  /*0ad0*/  @!P0 BRA `(.L_x_9) ;  /* 0x0000000000288947 */ /* 0x006fea0003800000 */
[----:B------:R-:W0:Y:S02]  /*0ae0*/  LDC R15, c[0x0][0x634] ;  /* 0x00018d00ff0f7b82 */ /* 0x000e240000000800 */
[----:B0-----:R-:W-:-:S05]  /*0af0*/  IADD3 R15, P0, R16, R15, RZ ;  /* 0x0000000f100f7210 */ /* 0x001fca0007f1e0ff */
[----:B------:R-:W-:-:S04]  /*0b00*/  IMAD.X R21, RZ, RZ, R17, P0 ;  /* 0x000000ffff157224 */ /* 0x000fc800000e0611 */
[----:B------:R-:W-:-:S04]  /*0b10*/  IMAD.WIDE.U32 R8, R21, R24, RZ ;  /* 0x0000001815087225 */ /* 0x000fc800078e00ff */
[----:B------:R-:W-:-:S04]  /*0b20*/  IMAD.WIDE.U32 R12, P0, R15, R25, R8 ;  /* 0x000000190f0c7225 */ /* 0x000fc80007800008 */
[----:B------:R-:W-:-:S04]  /*0b30*/  IMAD.WIDE.U32 R8, R15, R24, RZ ;  /* 0x000000180f087225 */ /* 0x000fc800078e00ff */
[----:B------:R-:W-:Y:S01]  /*0b40*/  IMAD.X R15, RZ, RZ, RZ, P0 ;  /* 0x000000ffff0f7224 */ /* 0x000fe200000e06ff */
[----:B------:R-:W-:Y:S01]  /*0b50*/  IADD3 RZ, P0, R9, R12, RZ ;  /* 0x0000000c09ff7210 */ /* 0x000fe20007f1e0ff */
[----:B------:R-:W-:-:S04]  /*0b60*/  IMAD.MOV.U32 R14, RZ, RZ, R13 ;  /* 0x000000ffff0e7224 */ /* 0x000fc800078e000d */
[----:B------:R-:W-:-:S08]  /*0b70*/  IMAD.WIDE.U32.X R8, R21, R25, R14, P0 ;  /* 0x0000001915087225 */ /* 0x000fd000000e040e */
.L_x_9:
[----:B------:R-:W0:Y:S01]  /*0b80*/  LDC.64 R28, c[0x0][0x640] ;  /* 0x00019000ff1c7b82 */ /* 0x000e220000000a00 */
[--C-:B------:R-:W-:Y:S01]  /*0b90*/  SHF.R.U64 R69, R8, R0, R9.reuse ;  /* 0x0000000008457219 */ /* 0x100fe20000001209 */
[----:B------:R-:W-:Y:S01]  /*0ba0*/  IMAD R20, R7, R20, R4 ;  /* 0x0000001407147224 */ /* 0x000fe200078e0204 */
[----:B------:R-:W-:Y:S02]  /*0bb0*/  SHF.R.U32.HI R0, RZ, R0, R9 ;  /* 0x00000000ff007219 */ /* 0x000fe40000011609 */
[----:B------:R-:W-:-:S03]  /*0bc0*/  IADD3 R5, P0, RZ, -R69, RZ ;  /* 0x80000045ff057210 */ /* 0x000fc60007f1e0ff */
[----:B------:R-:W1:Y:S02]  /*0bd0*/  LDC R12, c[0x0][0x618] ;  /* 0x00018600ff0c7b82 */ /* 0x000e640000000800 */
[----:B------:R-:W-:-:S04]  /*0be0*/  IMAD.X R9, RZ, RZ, ~R0, P0 ;  /* 0x000000ffff097224 */ /* 0x000fc800000e0e00 */
[-C--:B------:R-:W-:Y:S02]  /*0bf0*/  IMAD R0, R9, R26.reuse, RZ ;  /* 0x0000001a09007224 */ /* 0x080fe400078e02ff */
[----:B------:R-:W2:Y:S01]  /*0c00*/  LDC R14, c[0x0][0x608] ;  /* 0x00018200ff0e7b82 */ /* 0x000ea20000000800 */
[----:B------:R-:W-:-:S04]  /*0c10*/  IMAD.WIDE.U32 R8, R5, R26, R16 ;  /* 0x0000001a05087225 */ /* 0x000fc800078e0010 */
[----:B------:R-:W-:Y:S02]  /*0c20*/  IMAD R5, R5, R27, R0 ;  /* 0x0000001b05057224 */ /* 0x000fe400078e0200 */
[----:B------:R-:W-:Y:S01]  /*0c30*/  IMAD.MOV.U32 R27, RZ, RZ, 0x1 ;  /* 0x00000001ff1b7424 */ /* 0x000fe200078e00ff */
[----:B------:R-:W3:Y:S01]  /*0c40*/  LDC R24, c[0x0][0x658] ;  /* 0x00019600ff187b82 */ /* 0x000ee20000000800 */
[----:B------:R-:W-:Y:S01]  /*0c50*/  IMAD.IADD R5, R9, 0x1, R5 ;  /* 0x0000000109057824 */ /* 0x000fe200078e0205 */
[----:B0-----:R-:W-:Y:S01]  /*0c60*/  ISETP.NE.U32.AND P0, PT, R28, RZ, PT ;  /* 0x000000ff1c00720c */ /* 0x001fe20003f05070 */
[----:B------:R-:W-:-:S03]  /*0c70*/  IMAD.MOV.U32 R9, RZ, RZ, -0x1 ;  /* 0xffffffffff097424 */ /* 0x000fc600078e00ff */
[----:B------:R-:W-:Y:S02]  /*0c80*/  ISETP.NE.AND.EX P0, PT, R29, RZ, PT, P0 ;  /* 0x000000ff1d00720c */ /* 0x000fe40003f05300 */
[----:B------:R-:W0:Y:S01]  /*0c90*/  LDC R21, c[0x0][0x600] ;  /* 0x00018000ff157b82 */ /* 0x000e220000000800 */
[-CC-:B-1----:R-:W-:Y:S02]  /*0ca0*/  SHF.R.U64 R10, R8, R12.reuse, R5.reuse ;  /* 0x0000000c080a7219 */ /* 0x182fe40000001205 */
[----:B------:R-:W-:-:S05]  /*0cb0*/  SHF.R.U32.HI R5, RZ, R12, R5 ;  /* 0x0000000cff057219 */ /* 0x000fca0000011605 */
[----:B------:R-:W1:Y:S01]  /*0cc0*/  LDC R23, c[0x0][0x648] ;  /* 0x00019200ff177b82 */ /* 0x000e620000000800 */
[-CC-:B--2---:R-:W-:Y:S02]  /*0cd0*/  SHF.R.U64 R30, R10, R14.reuse, R5.reuse ;  /* 0x0000000e0a1e7219 */ /* 0x184fe40000001205 */
[----:B------:R-:W-:-:S05]  /*0ce0*/  SHF.R.U32.HI R5, RZ, R14, R5 ;  /* 0x0000000eff057219 */ /* 0x000fca0000011605 */
[----:B------:R-:W2:Y:S01]  /*0cf0*/  LDC R25, c[0x0][0x638] ;  /* 0x00018e00ff197b82 */ /* 0x000ea20000000800 */
[-CC-:B---3--:R-:W-:Y:S02]  /*0d00*/  SHF.R.U64 R14, R30, R24.reuse, R5.reuse ;  /* 0x000000181e0e7219 */ /* 0x188fe40000001205 */
[-C--:B------:R-:W-:Y:S02]  /*0d10*/  SHF.L.U32 R0, R9, R24.reuse, RZ ;  /* 0x0000001809007219 */ /* 0x080fe400000006ff */
[----:B------:R-:W-:Y:S01]  /*0d20*/  SHF.R.U32.HI R5, RZ, R24, R5 ;  /* 0x00000018ff057219 */ /* 0x000fe20000011605 */
[----:B------:R-:W-:Y:S01]  /*0d30*/  IMAD.MOV.U32 R4, RZ, RZ, R14 ;  /* 0x000000ffff047224 */ /* 0x000fe200078e000e */
[----:B------:R-:W-:Y:S01]  /*0d40*/  LOP3.LUT R7, RZ, R0, RZ, 0x33, !PT ;  /* 0x00000000ff077212 */ /* 0x000fe200078e33ff */
[----:B------:R-:W3:Y:S01]  /*0d50*/  LDC R26, c[0x0][0x610] ;  /* 0x00018400ff1a7b82 */ /* 0x000ee20000000800 */
[----:B------:R-:W-:Y:S05]  /*0d60*/  @!P0 BRA `(.L_x_10) ;  /* 0x0000000000288947 */ /* 0x000fea0003800000 */
[----:B------:R-:W4:Y:S02]  /*0d70*/  LDC R13, c[0x0][0x64c] ;  /* 0x00019300ff0d7b82 */ /* 0x000f240000000800 */
[----:B----4-:R-:W-:-:S05]  /*0d80*/  IADD3 R13, P0, R14, R13, RZ ;  /* 0x0000000d0e0d7210 */ /* 0x010fca0007f1e0ff */
        /* <DEDUP_REMOVED lines=8> */
.L_x_10:
[----:B-1----:R-:W-:Y:S01]  /*0e10*/  SHF.R.U64 R4, R4, R23, R5 ;  /* 0x0000001704047219 */ /* 0x002fe20000001205 */
[----:B0-----:R-:W-:Y:S01]  /*0e20*/  VIADD R5, R21, 0xffffffff ;  /* 0xffffffff15057836 */ /* 0x001fe20000000000 */
[----:B------:R-:W-:Y:S02]  /*0e30*/  SHF.L.U32 R0, R27, R24, RZ ;  /* 0x000000181b007219 */ /* 0x000fe400000006ff */
[----:B------:R-:W-:Y:S01]  /*0e40*/  LOP3.LUT R7, R30, R7, RZ, 0xc0, !PT ;  /* 0x000000071e077212 */ /* 0x000fe200078ec0ff */
[----:B------:R-:W-:Y:S01]  /*0e50*/  IMAD.MOV R8, RZ, RZ, -R4 ;  /* 0x000000ffff087224 */ /* 0x000fe200078e0a04 */
[----:B------:R-:W-:Y:S02]  /*0e60*/  SEL R3, R3, R20, !P1 ;  /* 0x0000001403037207 */ /* 0x000fe40004800000 */
[----:B------:R-:W-:Y:S01]  /*0e70*/  LOP3.LUT R5, R10, R5, RZ, 0xc0, !PT ;  /* 0x000000050a057212 */ /* 0x000fe200078ec0ff */
[----:B------:R-:W-:Y:S02]  /*0e80*/  IMAD R4, R0, R4, R7 ;  /* 0x0000000400047224 */ /* 0x000fe400078e0207 */
[----:B--2---:R-:W-:-:S02]  /*0e90*/  IMAD R0, R8, R25, R14 ;  /* 0x0000001908007224 */ /* 0x004fc400078e020e */
[----:B---3--:R-:W-:Y:S02]  /*0ea0*/  IMAD R3, R4, R26, R3 ;  /* 0x0000001a04037224 */ /* 0x008fe400078e0203 */
[----:B------:R-:W-:Y:S02]  /*0eb0*/  IMAD.MOV.U32 R7, RZ, RZ, 0x1 ;  /* 0x00000001ff077424 */ /* 0x000fe400078e00ff */
[----:B------:R-:W-:-:S03]  /*0ec0*/  IMAD R4, R0, R21, R5 ;  /* 0x0000001500047224 */ /* 0x000fc600078e0205 */
[----:B------:R-:W-:Y:S02]  /*0ed0*/  PRMT R0, R7, 0x7610, R0 ;  /* 0x0000761007007816 */ /* 0x000fe40000000000 */
[----:B------:R-:W-:Y:S02]  /*0ee0*/  SEL R70, R4, R3, !P1 ;  /* 0x0000000304467207 */ /* 0x000fe40004800000 */
[----:B------:R-:W-:-:S07]  /*0ef0*/  SEL R71, R3, R4, !P1 ;  /* 0x0000000403477207 */ /* 0x000fce0004800000 */
.L_x_8:
[----:B------:R-:W-:-:S08]  /*0f00*/  NOP ;  /* 0x0000000000007918 */ /* 0x000fd00000000000 */
[----:B------:R-:W0:Y:S02]  /*0f10*/  USETMAXREG.TRY_ALLOC.CTAPOOL UP0, 0xe8 ;  /* 0x000000e8000079c8 */ /* 0x000e240008000600 */
[----:B0-----:R-:W-:-:S13]  /*0f20*/  PLOP3.LUT P0, PT, PT, PT, UP0, 0x80, 0x0 ;  /* 0x000000000000781c */ /* 0x001fda0003f0f008 */
[----:B------:R-:W-:Y:S05]  /*0f30*/  @!P0 BRA `(.L_x_8) ;  /* 0xfffffffc00f08947 */ /* 0x000fea000383ffff */
[----:B------:R-:W-:Y:S01]  /*0f40*/  ULDC.64 UR4, c[0x0][0x598] ;  /* 0x0001660000047ab9 */ /* 0x000fe20000000a00 */
[----:B------:R-:W-:Y:S01]  /*0f50*/  ULDC.64 UR40, c[0x0][0x208] ;  /* 0x0000820000287ab9 */ /* 0x000fe20000000a00 */
[----:B------:R-:W-:-:S04]  /*0f60*/  ISETP.NE.U32.AND P0, PT, RZ, UR4, PT ;  /* 0x00000004ff007c0c */ /* 0x000fc8000bf05070 */
[----:B------:R-:W-:-:S13]  /*0f70*/  ISETP.NE.AND.EX P0, PT, RZ, UR5, PT, P0 ;  /* 0x00000005ff007c0c */ /* 0x000fda000bf05300 */
[----:B------:R-:W-:Y:S05]  /*0f80*/  @!P0 BRA `(.L_x_11) ;  /* 0x00000000001c8947 */ /* 0x000fea0003800000 */
[----:B------:R-:W0:Y:S02]  /*0f90*/  LDC.64 R4, c[0x0][0x598] ;  /* 0x00016600ff047b82 */ /* 0x000e240000000a00 */
[----:B0-----:R-:W2:Y:S02]  /*0fa0*/  LDG.E.64 R4, desc[UR40][R4.64] ;  /* 0x0000002804047981 */ /* 0x001ea4000c1e1b00 */
[----:B--2---:R-:W-:-:S04]  /*0fb0*/  ISETP.NE.U32.AND P0, PT, R4, RZ, PT ;  /* 0x000000ff0400720c */ /* 0x004fc80003f05070 */
[----:B------:R-:W-:-:S13]  /*0fc0*/  ISETP.NE.AND.EX P0, PT, R5, RZ, PT, P0 ;  /* 0x000000ff0500720c */ /* 0x000fda0003f05300 */
[----:B------:R-:W-:Y:S05]  /*0fd0*/  @!P0 BRA `(.L_x_11) ;  /* 0x0000000000088947 */ /* 0x000fea0003800000 */
[----:B------:R0:W5:Y:S01]  /*0fe0*/  LD.E R23, desc[UR40][R4.64] ;  /* 0x0000002804177980 */ /* 0x000162000c101900 */
[----:B------:R-:W-:Y:S05]  /*0ff0*/  BRA `(.L_x_12) ;  /* 0x0000000000247947 */ /* 0x000fea0003800000 */
.L_x_11:
[----:B------:R-:W-:Y:S02]  /*1000*/  ULDC.64 UR4, c[0x0][0x588] ;  /* 0x0001620000047ab9 */ /* 0x000fe40000000a00 */
[----:B------:R-:W-:-:S04]  /*1010*/  ISETP.NE.U32.AND P0, PT, RZ, UR4, PT ;  /* 0x00000004ff007c0c */ /* 0x000fc8000bf05070 */
[----:B------:R-:W-:-:S13]  /*1020*/  ISETP.NE.AND.EX P0, PT, RZ, UR5, PT, P0 ;  /* 0x00000005ff007c0c */ /* 0x000fda000bf05300 */
[----:B------:R-:W-:Y:S05]  /*1030*/  @!P0 BRA `(.L_x_13) ;  /* 0x00000000000c8947 */ /* 0x000fea0003800000 */
[----:B------:R-:W0:Y:S02]  /*1040*/  LDC.64 R4, c[0x0][0x588] ;  /* 0x00016200ff047b82 */ /* 0x000e240000000a00 */
[----:B0-----:R1:W5:Y:S01]  /*1050*/  LDG.E R23, desc[UR40][R4.64] ;  /* 0x0000002804177981 */ /* 0x001362000c1e1900 */
[----:B------:R-:W-:Y:S05]  /*1060*/  BRA `(.L_x_12) ;  /* 0x0000000000087947 */ /* 0x000fea0003800000 */
.L_x_13:
[----:B------:R-:W-:Y:S02]  /*1070*/  ULDC UR4, c[0x0][0x580] ;  /* 0x0001600000047ab9 */ /* 0x000fe40000000800 */
[----:B------:R-:W-:-:S07]  /*1080*/  IMAD.U32 R23, RZ, RZ, UR4 ;  /* 0x00000004ff177e24 */ /* 0x000fce000f8e00ff */
.L_x_12:
[----:B------:R-:W-:Y:S02]  /*1090*/  ULDC.64 UR4, c[0x0][0x5a0] ;  /* 0x0001680000047ab9 */ /* 0x000fe40000000a00 */
[----:B------:R-:W-:-:S04]  /*10a0*/  ISETP.NE.U32.AND P0, PT, RZ, UR4, PT ;  /* 0x00000004ff007c0c */ /* 0x000fc8000bf05070 */
[----:B------:R-:W-:-:S13]  /*10b0*/  ISETP.NE.AND.EX P0, PT, RZ, UR5, PT, P0 ;  /* 0x00000005ff007c0c */ /* 0x000fda000bf05300 */
[----:B------:R-:W-:Y:S05]  /*10c0*/  @!P0 BRA `(.L_x_14) ;  /* 0x00000000001c8947 */ /* 0x000fea0003800000 */
[----:B01----:R-:W0:Y:S02]  /*10d0*/  LDC.64 R4, c[0x0][0x5a0] ;  /* 0x00016800ff047b82 */ /* 0x003e240000000a00 */
[----:B0-----:R-:W2:Y:S02]  /*10e0*/  LDG.E.64 R4, desc[UR40][R4.64] ;  /* 0x0000002804047981 */ /* 0x001ea4000c1e1b00 */
[----:B--2---:R-:W-:-:S04]  /*10f0*/  ISETP.NE.U32.AND P0, PT, R4, RZ, PT ;  /* 0x000000ff0400720c */ /* 0x004fc80003f05070 */
[----:B------:R-:W-:-:S13]  /*1100*/  ISETP.NE.AND.EX P0, PT, R5, RZ, PT, P0 ;  /* 0x000000ff0500720c */ /* 0x000fda0003f05300 */
[----:B------:R-:W-:Y:S05]  /*1110*/  @!P0 BRA `(.L_x_14) ;  /* 0x0000000000088947 */ /* 0x000fea0003800000 */
[----:B------:R0:W5:Y:S01]  /*1120*/  LD.E R58, desc[UR40][R4.64] ;  /* 0x00000028043a7980 */ /* 0x000162000c101900 */
[----:B------:R-:W-:Y:S05]  /*1130*/  BRA `(.L_x_15) ;  /* 0x0000000000247947 */ /* 0x000fea0003800000 */
.L_x_14:
[----:B------:R-:W-:Y:S02]  /*1140*/  ULDC.64 UR4, c[0x0][0x590] ;  /* 0x0001640000047ab9 */ /* 0x000fe40000000a00 */
[----:B------:R-:W-:-:S04]  /*1150*/  ISETP.NE.U32.AND P0, PT, RZ, UR4, PT ;  /* 0x00000004ff007c0c */ /* 0x000fc8000bf05070 */
[----:B------:R-:W-:-:S13]  /*1160*/  ISETP.NE.AND.EX P0, PT, RZ, UR5, PT, P0 ;  /* 0x00000005ff007c0c */ /* 0x000fda000bf05300 */
[----:B------:R-:W-:Y:S05]  /*1170*/  @!P0 BRA `(.L_x_16) ;  /* 0x00000000000c8947 */ /* 0x000fea0003800000 */
[----:B------:R-:W2:Y:S02]  /*1180*/  LDC.64 R58, c[0x0][0x590] ;  /* 0x00016400ff3a7b82 */ /* 0x000ea40000000a00 */
[----:B--2---:R2:W5:Y:S01]  /*1190*/  LDG.E R58, desc[UR40][R58.64] ;  /* 0x000000283a3a7981 */ /* 0x004562000c1e1900 */
[----:B------:R-:W-:Y:S05]  /*11a0*/  BRA `(.L_x_15) ;  /* 0x0000000000087947 */ /* 0x000fea0003800000 */
.L_x_16:
[----:B------:R-:W-:Y:S02]  /*11b0*/  ULDC UR4, c[0x0][0x584] ;  /* 0x0001610000047ab9 */ /* 0x000fe40000000800 */
[----:B------:R-:W-:-:S07]  /*11c0*/  IMAD.U32 R58, RZ, RZ, UR4 ;  /* 0x00000004ff3a7e24 */ /* 0x000fce000f8e00ff */
.L_x_15:
[----:B------:R-:W-:-:S13]  /*11d0*/  LOP3.LUT P0, RZ, R0, 0xff, RZ, 0xc0, !PT ;  /* 0x000000ff00ff7812 */ /* 0x000fda000780c0ff */
[----:B------:R-:W-:Y:S05]  /*11e0*/  @!P0 EXIT ;  /* 0x000000000000894d */ /* 0x000fea0003800000 */
[----:B------:R-:W3:Y:S01]  /*11f0*/  LDC R61, c[0x0][0x658] ;  /* 0x00019600ff3d7b82 */ /* 0x000ee20000000800 */
[----:B------:R-:W-:Y:S01]  /*1200*/  ULDC.64 UR6, c[0x0][0x288] ;  /* 0x0000a20000067ab9 */ /* 0x000fe20000000a00 */
[----:B------:R-:W-:Y:S01]  /*1210*/  LOP3.LUT R6, R6, 0x1, RZ, 0xc0, !PT ;  /* 0x0000000106067812 */ /* 0x000fe200078ec0ff */
[----:B------:R-:W-:Y:S01]  /*1220*/  UIADD3 UR4, UR7, 0x7f, URZ ;  /* 0x0000007f07047890 */ /* 0x000fe2000fffe03f */
[----:B------:R-:W-:Y:S01]  /*1230*/  SHF.R.U32.HI R0, RZ, 0x2, R63 ;  /* 0x00000002ff007819 */ /* 0x000fe2000001163f */
[----:B------:R-:W-:Y:S01]  /*1240*/  IMAD.U32 R3, RZ, RZ, UR6 ;  /* 0x00000006ff037e24 */ /* 0x000fe2000f8e00ff */
[----:B------:R-:W-:Y:S01]  /*1250*/  SHF.R.U32.HI R11, RZ, 0x1, R11 ;  /* 0x00000001ff0b7819 */ /* 0x000fe2000001160b */
[----:B------:R-:W-:Y:S01]  /*1260*/  USHF.R.S32.HI UR5, URZ, 0x1f, UR4 ;  /* 0x0000001f3f057899 */ /* 0x000fe20008011404 */
[----:B01----:R-:W0:Y:S01]  /*1270*/  LDC.64 R4, c[0x0][0x5c8] ;  /* 0x00017200ff047b82 */ /* 0x003e220000000a00 */
[----:B------:R-:W-:Y:S01]  /*1280*/  LOP3.LUT R62, R63, 0x3, RZ, 0xc0, !PT ;  /* 0x000000033f3e7812 */ /* 0x000fe200078ec0ff */
[----:B------:R-:W-:Y:S01]  /*1290*/  IMAD.SHL.U32 R7, R6, 0x40, RZ ;  /* 0x0000004006077824 */ /* 0x000fe200078e00ff */
[----:B------:R-:W-:Y:S01]  /*12a0*/  LOP3.LUT R0, R0, 0x7, RZ, 0xc0, !PT ;  /* 0x0000000700007812 */ /* 0x000fe200078ec0ff */
[----:B------:R-:W-:Y:S01]  /*12b0*/  ULEA.HI UR5, UR5, UR4, URZ, 0x7 ;  /* 0x0000000405057291 */ /* 0x000fe2000f8f383f */
[----:B------:R-:W-:Y:S01]  /*12c0*/  LOP3.LUT R11, R11, 0x30, RZ, 0xc0, !PT ;  /* 0x000000300b0b7812 */ /* 0x000fe200078ec0ff */
[----:B------:R-:W-:Y:S01]  /*12d0*/  IMAD R62, R62, -0x2, R3 ;  /* 0xfffffffe3e3e7824 */ /* 0x000fe200078e0203 */
[--C-:B------:R-:W-:Y:S01]  /*12e0*/  LOP3.LUT R56, R7, 0x40, R0.reuse, 0xe2, !PT ;  /* 0x0000004007387812 */ /* 0x100fe200078ee200 */
[----:B------:R-:W1:Y:S01]  /*12f0*/  LDC R65, c[0x0][0x600] ;  /* 0x00018000ff417b82 */ /* 0x000e620000000800 */
[----:B------:R-:W-:Y:S01]  /*1300*/  IADD3 R3, RZ, -R11, -R0 ;  /* 0x8000000bff037210 */ /* 0x000fe20007ffe800 */
[----:B------:R-:W-:Y:S01]  /*1310*/  IMAD.MOV.U32 R0, RZ, RZ, -0x1 ;  /* 0xffffffffff007424 */ /* 0x000fe200078e00ff */
[----:B------:R-:W-:Y:S01]  /*1320*/  USHF.R.S32.HI UR43, URZ, 0x7, UR5 ;  /* 0x000000073f2b7899 */ /* 0x000fe20008011405 */
[----:B------:R-:W-:Y:S01]  /*1330*/  IMAD.MOV.U32 R8, RZ, RZ, 0x1 ;  /* 0x00000001ff087424 */ /* 0x000fe200078e00ff */
[C---:B------:R-:W-:Y:S01]  /*1340*/  LOP3.LUT R64, R63.reuse, 0x80, RZ, 0xc0, !PT ;  /* 0x000000803f407812 */ /* 0x040fe200078ec0ff */
[----:B------:R-:W-:Y:S01]  /*1350*/  IMAD R3, R6, -0x40, R3 ;  /* 0xffffffc006037824 */ /* 0x000fe200078e0203 */
[----:B------:R-:W-:Y:S01]  /*1360*/  UISETP.LT.AND UP0, UPT, UR43, 0x1, UPT ;  /* 0x000000012b00788c */ /* 0x000fe2000bf01270 */
[----:B---3--:R-:W-:Y:S01]  /*1370*/  SHF.L.U32 R0, R0, R61, RZ ;  /* 0x0000003d00007219 */ /* 0x008fe200000006ff */
[----:B------:R-:W-:Y:S01]  /*1380*/  ULDC UR4, c[0x0][0x284] ;  /* 0x0000a10000047ab9 */ /* 0x000fe20000000800 */
[----:B------:R-:W-:Y:S01]  /*1390*/  LOP3.LUT R56, R56, R11, RZ, 0xfc, !PT ;  /* 0x0000000b38387212 */ /* 0x000fe200078efcff */
[----:B------:R-:W-:Y:S01]  /*13a0*/  USEL UR44, UR43, 0x1, UP0 ;  /* 0x000000012b2c7887 */ /* 0x000fe20008000000 */
[----:B------:R-:W-:Y:S01]  /*13b0*/  SHF.L.U32 R61, R8, R61, RZ ;  /* 0x0000003d083d7219 */ /* 0x000fe200000006ff */
[----:B------:R-:W-:Y:S01]  /*13c0*/  IMAD.SHL.U32 R63, R63, 0x2, RZ ;  /* 0x000000023f3f7824 */ /* 0x000fe200078e00ff */
[----:B------:R-:W-:Y:S01]  /*13d0*/  LOP3.LUT R68, R18, 0x1, RZ, 0xfc, !PT ;  /* 0x0000000112447812 */ /* 0x000fe200078efcff */
[----:B------:R-:W-:Y:S01]  /*13e0*/  VIADD R67, R3, UR4 ;  /* 0x0000000403437c36 */ /* 0x000fe20008000000 */
[C---:B0-----:R-:W-:Y:S01]  /*13f0*/  SHF.L.U64.HI R60, R4.reuse, 0x3, R5 ;  /* 0x00000003043c7819 */ /* 0x041fe20000010205 */
[----:B--2---:R-:W-:Y:S01]  /*1400*/  IMAD.SHL.U32 R59, R4, 0x8, RZ ;  /* 0x00000008043b7824 */ /* 0x004fe200078e00ff */
[----:B------:R-:W-:Y:S01]  /*1410*/  SHF.R.U32.HI R64, RZ, 0x7, R64 ;  /* 0x00000007ff407819 */ /* 0x000fe20000011640 */
[----:B------:R-:W-:Y:S01]  /*1420*/  IMAD.MOV.U32 R57, RZ, RZ, RZ ;  /* 0x000000ffff397224 */ /* 0x000fe200078e00ff */
[----:B------:R-:W-:Y:S01]  /*1430*/  LOP3.LUT R66, RZ, R0, RZ, 0x33, !PT ;  /* 0x00000000ff427212 */ /* 0x000fe200078e33ff */
[----:B------:R-:W-:Y:S01]  /*1440*/  UIADD3 UR44, UR43, -UR44, URZ ;  /* 0x8000002c2b2c7290 */ /* 0x000fe2000fffe03f */
[----:B------:R-:W-:Y:S01]  /*1450*/  UMOV UR36, URZ ;  /* 0x0000003f00247c82 */ /* 0x000fe20008000000 */
[----:B-1----:R-:W-:Y:S01]  /*1460*/  VIADD R65, R65, 0xffffffff ;  /* 0xffffffff41417836 */ /* 0x002fe20000000000 */
[----:B------:R-:W-:-:S09]  /*1470*/  UMOV UR42, URZ ;  /* 0x0000003f002a7c82 */ /* 0x000fd20008000000 */
.L_x_98:
[----:B0-----:R-:W0:Y:S01]  /*1480*/  SHFL.IDX PT, R0, R64, RZ, 0x1f ;  /* 0x00001fff40007589 */ /* 0x001e2200000e0000 */
[----:B-1----:R-:W1:Y:S01]  /*1490*/  S2UR UR7, SR_CgaCtaId ;  /* 0x00000000000779c3 */ /* 0x002e620000008800 */
[----:B------:R-:W-:Y:S01]  /*14a0*/  UMOV UR6, 0x400 ;  /* 0x0000040000067882 */ /* 0x000fe20000000000 */
[----:B0-----:R-:W-:Y:S01]  /*14b0*/  R2UR UR4, R0 ;  /* 0x00000000000472ca */ /* 0x001fe200000e0000 */
[----:B-1----:R-:W-:-:S12]  /*14c0*/  ULEA UR6, UR7, UR6, 0x18 ;  /* 0x0000000607067291 */ /* 0x002fd8000f8ec03f */
[----:B------:R-:W-:-:S04]  /*14d0*/  ULEA.HI UR5, UR4, UR4, URZ, 0x1 ;  /* 0x0000000404057291 */ /* 0x000fc8000f8f083f */
[----:B------:R-:W-:-:S04]  /*14e0*/  ULOP3.LUT UR5, UR5, 0x7fffe, URZ, 0xc0, !UPT ;  /* 0x0007fffe05057892 */ /* 0x000fc8000f8ec03f */
[----:B------:R-:W-:-:S03]  /*14f0*/  UIADD3 UR5, UR4, -UR5, URZ ;  /* 0x8000000504057290 */ /* 0x000fc6000fffe03f */
[----:B------:R-:W-:Y:S01]  /*1500*/  ULDC UR4, c[0x0][0x28c] ;  /* 0x0000a30000047ab9 */ /* 0x000fe20000000800 */
[----:B------:R-:W-:Y:S01]  /*1510*/  ULEA UR5, UR5, UR6, 0xd ;  /* 0x0000000605057291 */ /* 0x000fe2000f8e683f */
[----:B------:R-:W-:-:S03]  /*1520*/  ISETP.LT.AND P0, PT, RZ, UR4, PT ;  /* 0x00000004ff007c0c */ /* 0x000fc6000bf01270 */
[----:B------:R-:W-:-:S04]  /*1530*/  UIADD3 UR5, UR5, 0x100, URZ ;  /* 0x0000010005057890 */ /* 0x000fc8000fffe03f */
[----:B------:R-:W-:-:S04]  /*1540*/  USHF.R.U32.HI UR5, URZ, 0x4, UR5 ;  /* 0x000000043f057899 */ /* 0x000fc80008011605 */
[----:B------:R-:W-:-:S04]  /*1550*/  ULOP3.LUT UR5, UR5, 0x3fff, URZ, 0xc0, !UPT ;  /* 0x00003fff05057892 */ /* 0x000fc8000f8ec03f */
[----:B------:R-:W-:Y:S01]  /*1560*/  ULOP3.LUT UR45, UR5, 0x10000, URZ, 0xfc, !UPT ;  /* 0x00010000052d7892 */ /* 0x000fe2000f8efc3f */
[----:B---345:R-:W-:Y:S11]  /*1570*/  @P0 BRA `(.L_x_17) ;  /* 0x0000000000400947 */ /* 0x038ff60003800000 */
[----:B------:R-:W-:Y:S01]  /*1580*/  MOV R0, 0x0 ;  /* 0x0000000000007802 */ /* 0x000fe20000000f00 */
[----:B------:R-:W-:Y:S01]  /*1590*/  ULDC.64 UR4, c[0x4][0x68] ;  /* 0x01001a0000047ab9 */ /* 0x000fe20000000a00 */
[----:B------:R-:W-:Y:S01]  /*15a0*/  ULDC.64 UR6, c[0x4][0x8] ;  /* 0x0100020000067ab9 */ /* 0x000fe20000000a00 */
[----:B------:R-:W-:Y:S01]  /*15b0*/  IMAD.U32 R4, RZ, RZ, UR4 ;  /* 0x00000004ff047e24 */ /* 0x000fe2000f8e00ff */
[----:B------:R0:W1:Y:S01]  /*15c0*/  LDC.64 R14, c[0x4][R0] ;  /* 0x01000000000e7b82 */ /* 0x0000620000000a00 */
[----:B------:R-:W-:Y:S01]  /*15d0*/  IMAD.U32 R5, RZ, RZ, UR5 ;  /* 0x00000005ff057e24 */ /* 0x000fe2000f8e00ff */
[----:B------:R-:W-:Y:S01]  /*15e0*/  ULDC.64 UR4, c[0x4][0x70] ;  /* 0x01001c0000047ab9 */ /* 0x000fe20000000a00 */
[----:B------:R-:W-:Y:S02]  /*15f0*/  IMAD.U32 R10, RZ, RZ, UR6 ;  /* 0x00000006ff0a7e24 */ /* 0x000fe4000f8e00ff */
[----:B------:R-:W-:Y:S02]  /*1600*/  IMAD.U32 R6, RZ, RZ, UR4 ;  /* 0x00000004ff067e24 */ /* 0x000fe4000f8e00ff */
[----:B------:R-:W-:-:S02]  /*1610*/  IMAD.U32 R7, RZ, RZ, UR5 ;  /* 0x00000005ff077e24 */ /* 0x000fc4000f8e00ff */
[----:B------:R-:W-:Y:S02]  /*1620*/  IMAD.U32 R11, RZ, RZ, UR7 ;  /* 0x00000007ff0b7e24 */ /* 0x000fe4000f8e00ff */
[----:B------:R-:W-:Y:S02]  /*1630*/  IMAD.MOV.U32 R8, RZ, RZ, 0x1e1 ;  /* 0x000001e1ff087424 */ /* 0x000fe400078e00ff */
[----:B------:R-:W-:Y:S02]  /*1640*/  IMAD.MOV.U32 R12, RZ, RZ, 0x1 ;  /* 0x00000001ff0c7424 */ /* 0x000fe400078e00ff */
[----:B0-----:R-:W-:-:S07]  /*1650*/  IMAD.MOV.U32 R13, RZ, RZ, RZ ;  /* 0x000000ffff0d7224 */ /* 0x001fce00078e00ff */
[----:B------:R-:W-:-:S07]  /*1660*/  LEPC R20, `(.L_x_17) ;  /* 0x000000001014794e */ /* 0x000fce0000000000 */
[----:B-1---5:R-:W-:Y:S05]  /*1670*/  CALL.ABS.NOINC R14 ;  /* 0x000000000e007343 */ /* 0x022fea0003c00000 */
.L_x_17:
[----:B------:R-:W-:-:S13]  /*1680*/  ISETP.NE.AND P0, PT, R68, 0x3, PT ;  /* 0x000000034400780c */ /* 0x000fda0003f05270 */
[----:B------:R-:W-:Y:S05]  /*1690*/  @!P0 BRA `(.L_x_18) ;  /* 0x0000000000048947 */ /* 0x000fea0003800000 */
[----:B------:R-:W-:Y:S01]  /*16a0*/  BPT.TRAP 0x1 ;  /* 0x000000040000795c */ /* 0x000fe20000300000 */
.L_x_18:
[----:B------:R-:W0:Y:S01]  /*16b0*/  S2UR UR5, SR_CgaCtaId ;  /* 0x00000000000579c3 */ /* 0x000e220000008800 */
[----:B------:R-:W-:Y:S01]  /*16c0*/  UMOV UR4, 0x400 ;  /* 0x0000040000047882 */ /* 0x000fe20000000000 */
[----:B------:R-:W-:Y:S02]  /*16d0*/  IMAD.U32 R0, RZ, RZ, UR36 ;  /* 0x00000024ff007e24 */ /* 0x000fe4000f8e00ff */
[----:B------:R-:W-:-:S03]  /*16e0*/  IMAD.U32 R3, RZ, RZ, UR42 ;  /* 0x0000002aff037e24 */ /* 0x000fc6000f8e00ff */
[----:B------:R-:W-:Y:S01]  /*16f0*/  SHF.L.U32 R0, R0, 0x1f, RZ ;  /* 0x0000001f00007819 */ /* 0x000fe200000006ff */
[----:B0-----:R-:W-:-:S06]  /*1700*/  ULEA UR4, UR5, UR4, 0x18 ;  /* 0x0000000405047291 */ /* 0x001fcc000f8ec03f */
[----:B------:R-:W-:-:S04]  /*1710*/  IMAD.U32 R6, RZ, RZ, UR4 ;  /* 0x00000004ff067e24 */ /* 0x000fc8000f8e00ff */
[----:B------:R-:W-:-:S04]  /*1720*/  IMAD R3, R3, 0x8, R6 ;  /* 0x0000000803037824 */ /* 0x000fc800078e0206 */
[----:B------:R0:W1:Y:S01]  /*1730*/  SYNCS.PHASECHK.TRANS64.TRYWAIT P1, [R3+URZ], R0 ;  /* 0x00000000030075a7 */ /* 0x000062000802017f */
[----:B------:R-:W-:Y:S05]  /*1740*/  @!P0 BRA `(.L_x_19) ;  /* 0x0000000000048947 */ /* 0x000fea0003800000 */
[----:B------:R-:W-:Y:S01]  /*1750*/  BPT.TRAP 0x1 ;  /* 0x000000040000795c */ /* 0x000fe20000300000 */
.L_x_19:
[----:B------:R-:W-:-:S05]  /*1760*/  IMAD.U32 R4, RZ, RZ, UR44 ;  /* 0x0000002cff047e24 */ /* 0x000fca000f8e00ff */
[----:B------:R-:W-:Y:S01]  /*1770*/  ISETP.GE.AND P2, PT, R4, 0x1, PT ;  /* 0x000000010400780c */ /* 0x000fe20003f46270 */
[----:B-1----:R-:W-:-:S12]  /*1780*/  @P1 BRA `(.L_x_20) ;  /* 0x0000000000081947 */ /* 0x002fd80003800000 */
[----:B------:R-:W1:Y:S02]  /*1790*/  SYNCS.PHASECHK.TRANS64.TRYWAIT P1, [R3+URZ], R0 ;  /* 0x00000000030075a7 */ /* 0x000e64000802017f */
[----:B-1----:R-:W-:Y:S05]  /*17a0*/  @!P1 BRA `(.L_x_21) ;  /* 0x0000005400309947 */ /* 0x002fea0003800000 */
.L_x_20:
[----:B------:R-:W-:Y:S05]  /*17b0*/  WARPSYNC.ALL ;  /* 0x0000000000007948 */ /* 0x000fea0003800000 */
[----:B------:R-:W-:Y:S01]  /*17c0*/  R2UR UR4, R6 ;  /* 0x00000000060472ca */ /* 0x000fe200000e0000 */
[----:B------:R-:W-:Y:S01]  /*17d0*/  ULEA UR8, UR42, UR45, 0xc ;  /* 0x0000002d2a087291 */ /* 0x000fe2000f8e603f */
[----:B------:R-:W-:Y:S01]  /*17e0*/  WARPGROUP.ARRIVE ;  /* 0x00000000000079c5 */ /* 0x000fe20000000000 */
[----:B------:R-:W-:Y:S01]  /*17f0*/  UMOV UR9, 0x40000040 ;  /* 0x4000004000097882 */ /* 0x000fe20000000000 */
[----:B------:R-:W-:Y:S01]  /*1800*/  UMOV UR11, 0x40000040 ;  /* 0x40000040000b7882 */ /* 0x000fe20000000000 */
[----:B------:R-:W-:Y:S01]  /*1810*/  UIADD3 UR12, UR8, 0x2, URZ ;  /* 0x00000002080c7890 */ /* 0x000fe2000fffe03f */
[----:B------:R-:W-:Y:S01]  /*1820*/  UMOV UR13, 0x40000040 ;  /* 0x40000040000d7882 */ /* 0x000fe20000000000 */
[----:B------:R-:W-:-:S06]  /*1830*/  UMOV UR15, 0x40000040 ;  /* 0x40000040000f7882 */ /* 0x000fcc0000000000 */
[----:B------:R-:W-:-:S04]  /*1840*/  UIADD3 UR4, UR4, 0x40100, URZ ;  /* 0x0004010004047890 */ /* 0x000fc8000fffe03f */
[----:B------:R-:W-:-:S04]  /*1850*/  USHF.R.U32.HI UR4, URZ, 0x4, UR4 ;  /* 0x000000043f047899 */ /* 0x000fc80008011604 */
[----:B------:R-:W-:-:S04]  /*1860*/  ULOP3.LUT UR4, UR4, 0x3fff, URZ, 0xc0, !UPT ;  /* 0x00003fff04047892 */ /* 0x000fc8000f8ec03f */
[----:B------:R-:W-:-:S04]  /*1870*/  ULOP3.LUT UR4, UR4, 0x10000, URZ, 0xfc, !UPT ;  /* 0x0001000004047892 */ /* 0x000fc8000f8efc3f */
[----:B------:R-:W-:-:S04]  /*1880*/  ULEA UR6, UR42, UR4, 0xb ;  /* 0x000000042a067291 */ /* 0x000fc8000f8e583f */
[----:B------:R-:W-:-:S03]  /*1890*/  UIADD3 UR14, UR6, 0x2, URZ ;  /* 0x00000002060e7890 */ /* 0x000fc6000fffe03f */
[----:B------:R-:W-:Y:S02]  /*18a0*/  UMOV UR10, UR6 ;  /* 0x00000006000a7c82 */ /* 0x000fe40008000000 */
[----:B------:R-:W-:Y:S01]  /*18b0*/  HGMMA.64x64x8.F32.TF32 R24, gdesc[UR8], RZ, !UPT, gsb0 ;  /* 0x04e00000081879f0 */ /* 0x000fe2000c0028ff */
[----:B------:R-:W-:Y:S01]  /*18c0*/  UIADD3 UR10, UR6, 0x606, URZ ;  /* 0x00000606060a7890 */ /* 0x000fe2000fffe03f */
[----:B------:R-:W-:Y:S01]  /*18d0*/  UMOV UR9, 0x40000040 ;  /* 0x4000004000097882 */ /* 0x000fe20000000000 */
[----:B------:R-:W-:Y:S01]  /*18e0*/  UMOV UR11, 0x40000040 ;  /* 0x40000040000b7882 */ /* 0x000fe20000000000 */
[----:B------:R-:W-:Y:S02]  /*18f0*/  WARPGROUP.DEPBAR.LE gsb0, 0x0 ;  /* 0x00008000000079c5 */ /* 0x000fe40000010000 */
[----:B------:R-:W-:-:S06]  /*1900*/  WARPGROUP.ARRIVE ;  /* 0x00000000000079c5 */ /* 0x000fcc0000000000 */
[----:B------:R-:W-:Y:S01]  /*1910*/  HGMMA.64x64x8.F32.TF32 R24, gdesc[UR12], R24, gsb0 ;  /* 0x04e000000c1879f0 */ /* 0x000fe20008002818 */
[----:B------:R-:W-:Y:S02]  /*1920*/  UIADD3 UR12, UR8, 0x4, URZ ;  /* 0x00000004080c7890 */ /* 0x000fe4000fffe03f */
        /* <DEDUP_REMOVED lines=87> */
[----:B------:R-:W-:Y:S01]  /*1ea0*/  UIADD3 UR8, UR8, 0xc06, URZ ;  /* 0x00000c0608087890 */ /* 0x000fe2000fffe03f */
[----:B------:R-:W-:Y:S02]  /*1eb0*/  WARPGROUP.DEPBAR.LE gsb0, 0x0 ;  /* 0x00008000000079c5 */ /* 0x000fe40000010000 */
[----:B------:R-:W-:-:S06]  /*1ec0*/  WARPGROUP.ARRIVE ;  /* 0x00000000000079c5 */ /* 0x000fcc0000000000 */
[----:B------:R-:W-:Y:S03]  /*1ed0*/  HGMMA.64x64x8.F32.TF32 R24, gdesc[UR12], R24, gsb0 ;  /* 0x04e000000c1879f0 */ /* 0x000fe60008002818 */
[----:B------:R-:W-:Y:S02]  /*1ee0*/  WARPGROUP.DEPBAR.LE gsb0, 0x0 ;  /* 0x00008000000079c5 */ /* 0x000fe40000010000 */
[----:B------:R-:W-:-:S06]  /*1ef0*/  WARPGROUP.ARRIVE ;  /* 0x00000000000079c5 */ /* 0x000fcc0000000000 */
[----:B------:R-:W-:Y:S03]  /*1f00*/  HGMMA.64x64x8.F32.TF32 R24, gdesc[UR8], R24, gsb0 ;  /* 0x04e00000081879f0 */ /* 0x000fe60008002818 */
[----:B------:R-:W-:Y:S02]  /*1f10*/  WARPGROUP.DEPBAR.LE gsb0, 0x0 ;  /* 0x00008000000079c5 */ /* 0x000fe40000010000 */
[----:B------:R-:W-:Y:S05]  /*1f20*/  @!P2 BRA `(.L_x_22) ;  /* 0x000000080078a947 */ /* 0x000fea0003800000 */
[----:B------:R-:W-:Y:S01]  /*1f30*/  UIADD3 UR5, UR42, 0x1, URZ ;  /* 0x000000012a057890 */ /* 0x000fe2000fffe03f */
[----:B01----:R-:W-:Y:S02]  /*1f40*/  IMAD.U32 R0, RZ, RZ, UR44 ;  /* 0x0000002cff007e24 */ /* 0x003fe4000f8e00ff */
[----:B------:R-:W-:Y:S01]  /*1f50*/  IMAD.U32 R3, RZ, RZ, UR42 ;  /* 0x0000002aff037e24 */ /* 0x000fe2000f8e00ff */
[----:B------:R-:W-:-:S04]  /*1f60*/  UISETP.NE.AND UP0, UPT, UR5, 0x4, UPT ;  /* 0x000000040500788c */ /* 0x000fc8000bf05270 */
[----:B------:R-:W-:Y:S02]  /*1f70*/  USEL UR6, URZ, 0x1, UP0 ;  /* 0x000000013f067887 */ /* 0x000fe40008000000 */
[----:B------:R-:W-:Y:S02]  /*1f80*/  USEL UR5, UR5, URZ, UP0 ;  /* 0x0000003f05057287 */ /* 0x000fe40008000000 */
[----:B------:R-:W-:-:S06]  /*1f90*/  ULOP3.LUT UR6, UR36, UR6, URZ, 0x3c, !UPT ;  /* 0x0000000624067292 */ /* 0x000fcc000f8e3c3f */
[----:B------:R-:W-:-:S07]  /*1fa0*/  IMAD.U32 R7, RZ, RZ, UR6 ;  /* 0x00000006ff077e24 */ /* 0x000fce000f8e00ff */
.L_x_29:
[----:B------:R-:W-:Y:S05]  /*1fb0*/  @!P0 BRA `(.L_x_23) ;  /* 0x0000000000048947 */ /* 0x000fea0003800000 */
[----:B------:R-:W-:Y:S01]  /*1fc0*/  BPT.TRAP 0x1 ;  /* 0x000000040000795c */ /* 0x000fe20000300000 */
.L_x_23:
[----:B------:R-:W0:Y:S01]  /*1fd0*/  S2UR UR7, SR_CgaCtaId ;  /* 0x00000000000779c3 */ /* 0x000e220000008800 */
[----:B------:R-:W-:Y:S01]  /*1fe0*/  UMOV UR6, 0x400 ;  /* 0x0000040000067882 */ /* 0x000fe20000000000 */
[----:B------:R-:W-:Y:S01]  /*1ff0*/  IMAD.U32 R5, RZ, RZ, UR5 ;  /* 0x00000005ff057e24 */ /* 0x000fe2000f8e00ff */
[----:B------:R-:W-:Y:S01]  /*2000*/  SHF.L.U32 R4, R7, 0x1f, RZ ;  /* 0x0000001f07047819 */ /* 0x000fe200000006ff */
[----:B0-----:R-:W-:-:S06]  /*2010*/  ULEA UR6, UR7, UR6, 0x18 ;  /* 0x0000000607067291 */ /* 0x001fcc000f8ec03f */
[----:B------:R-:W-:-:S04]  /*2020*/  IMAD.U32 R6, RZ, RZ, UR6 ;  /* 0x00000006ff067e24 */ /* 0x000fc8000f8e00ff */
[----:B------:R-:W-:-:S04]  /*2030*/  IMAD R5, R5, 0x8, R6 ;  /* 0x0000000805057824 */ /* 0x000fc800078e0206 */
[----:B------:R0:W1:Y:S01]  /*2040*/  SYNCS.PHASECHK.TRANS64.TRYWAIT P1, [R5+URZ], R4 ;  /* 0x00000004050075a7 */ /* 0x000062000802017f */
[----:B------:R-:W-:Y:S05]  /*2050*/  @!P0 BRA `(.L_x_24) ;  /* 0x0000000000048947 */ /* 0x000fea0003800000 */
[----:B------:R-:W-:Y:S01]  /*2060*/  BPT.TRAP 0x1 ;  /* 0x000000040000795c */ /* 0x000fe20000300000 */
.L_x_24:
[----:B-1----:R-:W-:Y:S05]  /*2070*/  @P1 BRA `(.L_x_25) ;  /* 0x0000000000081947 */ /* 0x002fea0003800000 */
[----:B------:R-:W1:Y:S02]  /*2080*/  SYNCS.PHASECHK.TRANS64.TRYWAIT P1, [R5+URZ], R4 ;  /* 0x00000004050075a7 */ /* 0x000e64000802017f */
[----:B-1----:R-:W-:Y:S05]  /*2090*/  @!P1 BRA `(.L_x_26) ;  /* 0x0000004c00089947 */ /* 0x002fea0003800000 */
.L_x_25:
[----:B------:R-:W-:Y:S01]  /*20a0*/  ULEA UR8, UR5, UR4, 0xb ;  /* 0x0000000405087291 */ /* 0x000fe2000f8e583f */
[----:B------:R-:W-:Y:S01]  /*20b0*/  WARPGROUP.ARRIVE ;  /* 0x00000000000079c5 */ /* 0x000fe20000000000 */
[----:B------:R-:W-:Y:S01]  /*20c0*/  ULEA UR6, UR5, UR45, 0xc ;  /* 0x0000002d05067291 */ /* 0x000fe2000f8e603f */
[----:B------:R-:W-:Y:S01]  /*20d0*/  UMOV UR15, 0x40000040 ;  /* 0x40000040000f7882 */ /* 0x000fe20000000000 */
[----:B------:R-:W-:Y:S01]  /*20e0*/  UMOV UR13, 0x40000040 ;  /* 0x40000040000d7882 */ /* 0x000fe20000000000 */
[----:B------:R-:W-:Y:S02]  /*20f0*/  UIADD3 UR10, UR8, 0x606, URZ ;  /* 0x00000606080a7890 */ /* 0x000fe4000fffe03f */
[----:B------:R-:W-:Y:S02]  /*2100*/  UMOV UR14, UR8 ;  /* 0x00000008000e7c82 */ /* 0x000fe40008000000 */
[----:B------:R-:W-:Y:S01]  /*2110*/  UMOV UR12, UR6 ;  /* 0x00000006000c7c82 */ /* 0x000fe20008000000 */
[----:B------:R-:W-:Y:S01]  /*2120*/  UMOV UR11, 0x40000040 ;  /* 0x40000040000b7882 */ /* 0x000fe20000000000 */
[----:B------:R-:W-:Y:S01]  /*2130*/  HGMMA.64x64x8.F32.TF32 R24, gdesc[UR12], R24, gsb0 ;  /* 0x04e000000c1879f0 */ /* 0x000fe20008002818 */
[----:B------:R-:W-:-:S02]  /*2140*/  UIADD3 UR14, UR8, 0x2, URZ ;  /* 0x00000002080e7890 */ /* 0x000fc4000fffe03f */
[----:B------:R-:W-:Y:S01]  /*2150*/  UIADD3 UR12, UR6, 0x2, URZ ;  /* 0x00000002060c7890 */ /* 0x000fe2000fffe03f */
[----:B------:R-:W-:Y:S01]  /*2160*/  UMOV UR15, 0x40000040 ;  /* 0x40000040000f7882 */ /* 0x000fe20000000000 */
        /* <DEDUP_REMOVED lines=102> */
[----:B------:R-:W-:Y:S01]  /*27d0*/  BPT.TRAP 0x1 ;  /* 0x000000040000795c */ /* 0x000fe20000300000 */
.L_x_27:
[----:B------:R-:W-:-:S13]  /*27e0*/  ISETP.NE.AND P1, PT, R22, RZ, PT ;  /* 0x000000ff1600720c */ /* 0x000fda0003f25270 */
[----:B01----:R-:W-:-:S04]  /*27f0*/  @P1 IMAD R4, R3, 0x8, R6 ;  /* 0x0000000803041824 */ /* 0x003fc800078e0206 */
[----:B------:R-:W-:-:S05]  /*2800*/  @P1 VIADD R4, R4, 0x20 ;  /* 0x0000002004041836 */ /* 0x000fca0000000000 */
[----:B------:R-:W-:-:S04]  /*2810*/  @P1 PRMT R4, R19, 0x654, R4 ;  /* 0x0000065413041816 */ /* 0x000fc80000000004 */
[----:B------:R0:W-:Y:S01]  /*2820*/  @P1 SYNCS.ARRIVE.TRANS64.RED.A1T0 RZ, [R4+URZ], RZ ;  /* 0x000000ff04ff19a7 */ /* 0x0001e2000810043f */
[----:B------:R-:W-:-:S13]  /*2830*/  ISETP.GT.U32.AND P1, PT, R18, 0x1, PT ;  /* 0x000000011200780c */ /* 0x000fda0003f24070 */
[----:B0-----:R-:W-:Y:S05]  /*2840*/  @P1 BRA `(.L_x_28) ;  /* 0x0000000000041947 */ /* 0x001fea0003800000 */
[----:B------:R-:W-:Y:S01]  /*2850*/  BPT.TRAP 0x1 ;  /* 0x000000040000795c */ /* 0x000fe20000300000 */
.L_x_28:
[----:B------:R-:W-:Y:S01]  /*2860*/  UIADD3 UR5, UR5, 0x1, URZ ;  /* 0x0000000105057890 */ /* 0x000fe2000fffe03f */
[C---:B------:R-:W-:Y:S01]  /*2870*/  ISETP.GT.AND P2, PT, R0.reuse, 0x1, PT ;  /* 0x000000010000780c */ /* 0x040fe20003f44270 */
[----:B------:R-:W-:Y:S02]  /*2880*/  VIADD R3, R3, 0x1 ;  /* 0x0000000103037836 */ /* 0x000fe40000000000 */
[----:B------:R-:W-:Y:S01]  /*2890*/  UISETP.NE.AND UP0, UPT, UR5, 0x4, UPT ;  /* 0x000000040500788c */ /* 0x000fe2000bf05270 */
[----:B------:R-:W-:Y:S02]  /*28a0*/  VIADD R0, R0, 0xffffffff ;  /* 0xffffffff00007836 */ /* 0x000fe40000000000 */
[C---:B------:R-:W-:Y:S01]  /*28b0*/  ISETP.NE.AND P1, PT, R3.reuse, 0x4, PT ;  /* 0x000000040300780c */ /* 0x040fe20003f25270 */
[----:B------:R-:W-:Y:S02]  /*28c0*/  USEL UR6, URZ, 0x1, UP0 ;  /* 0x000000013f067887 */ /* 0x000fe40008000000 */
[----:B------:R-:W-:Y:S01]  /*28d0*/  USEL UR5, UR5, URZ, UP0 ;  /* 0x0000003f05057287 */ /* 0x000fe20008000000 */
[----:B------:R-:W-:-:S03]  /*28e0*/  SEL R3, R3, RZ, P1 ;  /* 0x000000ff03037207 */ /* 0x000fc60000800000 */
[----:B------:R-:W-:Y:S01]  /*28f0*/  LOP3.LUT R7, R7, UR6, RZ, 0x3c, !PT ;  /* 0x0000000607077c12 */ /* 0x000fe2000f8e3cff */
[----:B------:R-:W-:Y:S07]  /*2900*/  @P2 BRA `(.L_x_29) ;  /* 0xfffffff400a82947 */ /* 0x000fee000383ffff */
.L_x_22:
[----:B01----:R-:W0:Y:S02]  /*2910*/  LDC R0, c[0x0][0x28c] ;  /* 0x0000a300ff007b82 */ /* 0x003e240000000800 */
[----:B0-----:R-:W-:-:S13]  /*2920*/  ISETP.GE.AND P1, PT, R0, 0x1, PT ;  /* 0x000000010000780c */ /* 0x001fda0003f26270 */
[----:B------:R-:W-:Y:S05]  /*2930*/  @!P1 BRA `(.L_x_30) ;  /* 0x0000000000389947 */ /* 0x000fea0003800000 */
[----:B------:R-:W-:Y:S05]  /*2940*/  @!P0 BRA `(.L_x_31) ;  /* 0x0000000000048947 */ /* 0x000fea0003800000 */
[----:B------:R-:W-:Y:S01]  /*2950*/  BPT.TRAP 0x1 ;  /* 0x000000040000795c */ /* 0x000fe20000300000 */
.L_x_31:
[----:B------:R-:W-:-:S13]  /*2960*/  ISETP.NE.AND P0, PT, R22, RZ, PT ;  /* 0x000000ff1600720c */ /* 0x000fda0003f05270 */
[----:B------:R-:W-:-:S05]  /*2970*/  VOTEU.ANY UP0, P0 ;  /* 0x00000000003f7886 */ /* 0x000fca0000000100 */
[----:B------:R-:W-:-:S06]  /*2980*/  @UP0 UIADD3 UR4, UR44, UR42, URZ ;  /* 0x0000002a2c040290 */ /* 0x000fcc000fffe03f */
[----:B------:R-:W-:-:S04]  /*2990*/  IMAD.U32 R0, RZ, RZ, UR4 ;  /* 0x00000004ff007e24 */ /* 0x000fc8000f8e00ff */
[----:B------:R-:W-:-:S05]  /*29a0*/  @P0 IMAD.SHL.U32 R0, R0, 0x8, RZ ;  /* 0x0000000800000824 */ /* 0x000fca00078e00ff */
[----:B------:R-:W-:-:S04]  /*29b0*/  @P0 LOP3.LUT R0, R0, 0x18, RZ, 0xc0, !PT ;  /* 0x0000001800000812 */ /* 0x000fc800078ec0ff */
[----:B------:R-:W-:-:S04]  /*29c0*/  @P0 IADD3 R0, R6, 0x20, R0 ;  /* 0x0000002006000810 */ /* 0x000fc80007ffe000 */
[----:B------:R-:W-:-:S04]  /*29d0*/  @P0 PRMT R0, R19, 0x654, R0 ;  /* 0x0000065413000816 */ /* 0x000fc80000000000 */
[----:B------:R0:W-:Y:S01]  /*29e0*/  @P0 SYNCS.ARRIVE.TRANS64.RED.A1T0 RZ, [R0+URZ], RZ ;  /* 0x000000ff00ff09a7 */ /* 0x0001e2000810043f */
[----:B------:R-:W-:-:S13]  /*29f0*/  ISETP.GT.U32.AND P0, PT, R18, 0x1, PT ;  /* 0x000000011200780c */ /* 0x000fda0003f04070 */
[----:B0-----:R-:W-:Y:S05]  /*2a00*/  @P0 BRA `(.L_x_30) ;  /* 0x0000000000040947 */ /* 0x001fea0003800000 */
[----:B------:R-:W-:Y:S01]  /*2a10*/  BPT.TRAP 0x1 ;  /* 0x000000040000795c */ /* 0x000fe20000300000 */
.L_x_30:
[----:B------:R-:W-:Y:S01]  /*2a20*/  IMAD.SHL.U32 R6, R70, 0x40, RZ ;  /* 0x0000004046067824 */ /* 0x000fe200078e00ff */
[----:B------:R-:W-:Y:S01]  /*2a30*/  ULDC UR6, c[0x0][0x288] ;  /* 0x0000a20000067ab9 */ /* 0x000fe20000000800 */
[----:B------:R-:W-:Y:S01]  /*2a40*/  SHF.R.S32.HI R9, RZ, 0x1f, R69 ;  /* 0x0000001fff097819 */ /* 0x000fe20000011445 */
[C---:B------:R-:W-:Y:S01]  /*2a50*/  IMAD.SHL.U32 R8, R71.reuse, 0x80, RZ ;  /* 0x0000008047087824 */ /* 0x040fe200078e00ff */
[----:B------:R-:W-:Y:S01]  /*2a60*/  ULDC.64 UR4, c[0x0][0x5d0] ;  /* 0x0001740000047ab9 */ /* 0x000fe20000000a00 */
[C---:B------:R-:W-:Y:S01]  /*2a70*/  LOP3.LUT R10, R6.reuse, 0x6, R63, 0xf8, !PT ;  /* 0x00000006060a7812 */ /* 0x040fe200078ef83f */
[----:B------:R-:W-:Y:S01]  /*2a80*/  IMAD.WIDE R70, R71, 0x80, R56 ;  /* 0x0000008047467825 */ /* 0x000fe200078e0238 */
[----:B------:R-:W-:Y:S01]  /*2a90*/  ISETP.GE.AND P0, PT, R6, UR6, PT ;  /* 0x0000000606007c0c */ /* 0x000fe2000bf06270 */
[----:B------:R-:W-:Y:S01]  /*2aa0*/  ULDC UR6, c[0x0][0x284] ;  /* 0x0000a10000067ab9 */ /* 0x000fe20000000800 */
[----:B------:R-:W-:Y:S01]  /*2ab0*/  SHF.R.S32.HI R11, RZ, 0x1f, R10 ;  /* 0x0000001fff0b7819 */ /* 0x000fe2000001140a */
[----:B------:R-:W-:Y:S01]  /*2ac0*/  IMAD R0, R9, UR4, RZ ;  /* 0x0000000409007c24 */ /* 0x000fe2000f8e02ff */
[----:B------:R-:W-:-:S03]  /*2ad0*/  ISETP.GE.OR P0, PT, R8, UR6, P0 ;  /* 0x0000000608007c0c */ /* 0x000fc60008706670 */
[C---:B------:R-:W-:Y:S02]  /*2ae0*/  IMAD R3, R69.reuse, UR5, R0 ;  /* 0x0000000545037c24 */ /* 0x040fe4000f8e0200 */
[----:B------:R-:W-:Y:S01]  /*2af0*/  IMAD.WIDE.U32 R4, R69, UR4, R10 ;  /* 0x0000000445047c25 */ /* 0x000fe2000f8e000a */
[----:B------:R-:W-:-:S03]  /*2b00*/  ULDC.64 UR4, c[0x0][0x5c8] ;  /* 0x0001720000047ab9 */ /* 0x000fc60000000a00 */
[----:B------:R-:W-:Y:S02]  /*2b10*/  IMAD R7, R71, UR4, RZ ;  /* 0x0000000447077c24 */ /* 0x000fe4000f8e02ff */
[----:B------:R-:W-:Y:S02]  /*2b20*/  IMAD.IADD R5, R5, 0x1, R3 ;  /* 0x0000000105057824 */ /* 0x000fe400078e0203 */
[C---:B------:R-:W-:Y:S02]  /*2b30*/  IMAD R7, R70.reuse, UR5, R7 ;  /* 0x0000000546077c24 */ /* 0x040fe4000f8e0207 */
[----:B------:R-:W-:-:S04]  /*2b40*/  IMAD.WIDE.U32 R72, R70, UR4, R4 ;  /* 0x0000000446487c25 */ /* 0x000fc8000f8e0004 */
[----:B------:R-:W-:Y:S01]  /*2b50*/  IMAD.MOV.U32 R0, RZ, RZ, -0x1 ;  /* 0xffffffffff007424 */ /* 0x000fe200078e00ff */
[----:B------:R-:W-:Y:S06]  /*2b60*/  @P0 BRA `(.L_x_32) ;  /* 0x0000002000780947 */ /* 0x000fec0003800000 */
[----:B-----5:R-:W-:Y:S01]  /*2b70*/  FSETP.NEU.AND P1, PT, R58, RZ, PT ;  /* 0x000000ff3a00720b */ /* 0x020fe20003f2d000 */
[----:B------:R-:W-:Y:S01]  /*2b80*/  IMAD.IADD R6, R62, 0x1, -R6 ;  /* 0x000000013e067824 */ /* 0x000fe200078e0a06 */
[----:B------:R-:W-:Y:S01]  /*2b90*/  BSSY B0, `(.L_x_32) ;  /* 0x000021b000007945 */ /* 0x000fe20003800000 */
[----:B------:R-:W-:Y:S02]  /*2ba0*/  IMAD.IADD R3, R67, 0x1, -R8 ;  /* 0x0000000143037824 */ /* 0x000fe400078e0a08 */
[----:B------:R-:W-:Y:S01]  /*2bb0*/  IMAD.IADD R83, R73, 0x1, R7 ;  /* 0x0000000149537824 */ /* 0x000fe200078e0207 */
[----:B------:R-:W-:-:S04]  /*2bc0*/  ISETP.GT.AND P0, PT, R6, RZ, PT ;  /* 0x000000ff0600720c */ /* 0x000fc80003f04270 */
[----:B------:R-:W-:-:S03]  /*2bd0*/  ISETP.GT.AND P2, PT, R3, RZ, P0 ;  /* 0x000000ff0300720c */ /* 0x000fc60000744270 */
[----:B------:R-:W-:Y:S10]  /*2be0*/  @!P1 BRA `(.L_x_33) ;  /* 0x0000001400dc9947 */ /* 0x000ff40003800000 */
[----:B------:R-:W0:Y:S01]  /*2bf0*/  LDC.64 R76, c[0x0][0x5b8] ;  /* 0x00016e00ff4c7b82 */ /* 0x000e220000000a00 */
[----:B------:R-:W-:-:S07]  /*2c00*/  ULDC.64 UR4, c[0x0][0x5c0] ;  /* 0x0001700000047ab9 */ /* 0x000fce0000000a00 */
[----:B------:R-:W1:Y:S08]  /*2c10*/  LDC.64 R78, c[0x0][0x5b0] ;  /* 0x00016c00ff4e7b82 */ /* 0x000e700000000a00 */
[----:B------:R-:W2:Y:S01]  /*2c20*/  LDC.64 R80, c[0x0][0x5a8] ;  /* 0x00016a00ff507b82 */ /* 0x000ea20000000a00 */
[-C--:B0-----:R-:W-:Y:S02]  /*2c30*/  IMAD R4, R9, R76.reuse, RZ ;  /* 0x0000004c09047224 */ /* 0x081fe400078e02ff */
[----:B------:R-:W-:-:S04]  /*2c40*/  IMAD.WIDE.U32 R74, R69, R76, R10 ;  /* 0x0000004c454a7225 */ /* 0x000fc800078e000a */
[----:B------:R-:W-:Y:S02]  /*2c50*/  IMAD R73, R69, R77, R4 ;  /* 0x0000004d45497224 */ /* 0x000fe400078e0204 */
[-C--:B-1----:R-:W-:Y:S02]  /*2c60*/  IMAD R4, R71, R78.reuse, RZ ;  /* 0x0000004e47047224 */ /* 0x082fe400078e02ff */
[----:B------:R-:W-:Y:S02]  /*2c70*/  IMAD.IADD R13, R75, 0x1, R73 ;  /* 0x000000014b0d7824 */ /* 0x000fe400078e0249 */
[----:B------:R-:W-:Y:S02]  /*2c80*/  IMAD.MOV.U32 R12, RZ, RZ, R74 ;  /* 0x000000ffff0c7224 */ /* 0x000fe400078e004a */
[C---:B------:R-:W-:Y:S02]  /*2c90*/  IMAD R71, R70.reuse, R79, R4 ;  /* 0x0000004f46477224 */ /* 0x040fe400078e0204 */
[----:B------:R-:W-:-:S04]  /*2ca0*/  IMAD.WIDE.U32 R4, R70, R78, R12 ;  /* 0x0000004e46047225 */ /* 0x000fc800078e000c */
[----:B------:R-:W-:Y:S01]  /*2cb0*/  IMAD.IADD R5, R5, 0x1, R71 ;  /* 0x0000000105057824 */ /* 0x000fe200078e0247 */
[----:B--2---:R-:W-:-:S04]  /*2cc0*/  LEA R14, P1, R4, R80, 0x2 ;  /* 0x00000050040e7211 */ /* 0x004fc800078210ff */
[----:B------:R-:W-:-:S05]  /*2cd0*/  LEA.HI.X R15, R4, R81, R5, 0x2, P1 ;  /* 0x00000051040f7211 */ /* 0x000fca00008f1405 */
[----:B------:R0:W2:Y:S01]  /*2ce0*/  @P2 LDG.E.LTC128B R7, desc[UR40][R14.64] ;  /* 0x000000280e072981 */ /* 0x0000a2000c1e1920 */
[----:B------:R-:W-:Y:S01]  /*2cf0*/  LEA R8, P3, R72, UR4, 0x2 ;  /* 0x0000000448087c11 */ /* 0x000fe2000f8610ff */
[----:B------:R-:W-:Y:S01]  /*2d00*/  IMAD.WIDE.U32 R4, R70, R78, R10 ;  /* 0x0000004e46047225 */ /* 0x000fe200078e000a */
[----:B------:R-:W-:Y:S01]  /*2d10*/  ISETP.GT.AND P1, PT, R6, 0x1, PT ;  /* 0x000000010600780c */ /* 0x000fe20003f24270 */
[----:B------:R-:W-:Y:S02]  /*2d20*/  BSSY B1, `(.L_x_34) ;  /* 0x0000012000017945 */ /* 0x000fe40003800000 */
[----:B------:R-:W-:Y:S02]  /*2d30*/  IMAD.IADD R5, R71, 0x1, R5 ;  /* 0x0000000147057824 */ /* 0x000fe400078e0205 */
[----:B------:R-:W-:Y:S01]  /*2d40*/  IMAD.WIDE.U32 R20, R69, R76, R4 ;  /* 0x0000004c45147225 */ /* 0x000fe200078e0004 */
[----:B0-----:R-:W-:-:S03]  /*2d50*/  SHF.L.U64.HI R15, R78, 0x3, R79 ;  /* 0x000000034e0f7819 */ /* 0x001fc6000001024f */
[----:B------:R-:W-:Y:S01]  /*2d60*/  IMAD.IADD R5, R73, 0x1, R21 ;  /* 0x0000000149057824 */ /* 0x000fe200078e0215 */
[----:B------:R-:W-:Y:S01]  /*2d70*/  LEA R4, P4, R20, R80, 0x2 ;  /* 0x0000005014047211 */ /* 0x000fe200078810ff */
[----:B------:R-:W-:-:S03]  /*2d80*/  IMAD.SHL.U32 R14, R78, 0x8, RZ ;  /* 0x000000084e0e7824 */ /* 0x000fc600078e00ff */
[----:B------:R-:W-:Y:S01]  /*2d90*/  LEA.HI.X R5, R20, R81, R5, 0x2, P4 ;  /* 0x0000005114057211 */ /* 0x000fe200020f1405 */
[----:B------:R-:W-:Y:S01]  /*2da0*/  IMAD.WIDE.U32 R20, R70, R78, R14 ;  /* 0x0000004e46147225 */ /* 0x000fe200078e000e */
[----:B--2---:R-:W-:-:S05]  /*2db0*/  LOP3.LUT R9, R7, 0xffffe000, RZ, 0xc0, !PT ;  /* 0xffffe00007097812 */ /* 0x004fca00078ec0ff */
[----:B------:R-:W-:-:S04]  /*2dc0*/  FMUL R9, R9, R58 ;  /* 0x0000003a09097220 */ /* 0x000fc80000400000 */
[----:B------:R-:W-:Y:S01]  /*2dd0*/  FFMA R77, R24, R23, R9 ;  /* 0x00000017184d7223 */ /* 0x000fe20000000009 */
[----:B------:R-:W-:Y:S02]  /*2de0*/  LEA.HI.X R9, R72, UR5, R83, 0x2, P3 ;  /* 0x0000000548097c11 */ /* 0x000fe400098f1453 */
[----:B------:R-:W-:Y:S02]  /*2df0*/  ISETP.GT.AND P3, PT, R3, RZ, P1 ;  /* 0x000000ff0300720c */ /* 0x000fe40000f64270 */
[----:B------:R-:W-:-:S05]  /*2e00*/  F2FP.TF32.F32.PACK_B R77, R77 ;  /* 0x0000004dff4d723e */ /* 0x000fca00024050ff */
[----:B------:R0:W-:Y:S06]  /*2e10*/  @P2 STG.E desc[UR40][R8.64], R77 ;  /* 0x0000004d08002986 */ /* 0x0001ec000c101928 */
[----:B------:R-:W-:Y:S05]  /*2e20*/  @!P3 BRA `(.L_x_35) ;  /* 0x000000000004b947 */ /* 0x000fea0003800000 */
[----:B------:R1:W5:Y:S02]  /*2e30*/  LDG.E.LTC128B R7, desc[UR40][R4.64+0x4] ;  /* 0x0000042804077981 */ /* 0x000364000c1e1920 */
.L_x_35:
[----:B------:R-:W-:Y:S05]  /*2e40*/  BSYNC B1 ;  /* 0x0000000000017941 */ /* 0x000fea0003800000 */
.L_x_34:
[----:B-----5:R-:W-:Y:S01]  /*2e50*/  LOP3.LUT R15, R7, 0xffffe000, RZ, 0xc0, !PT ;  /* 0xffffe000070f7812 */ /* 0x020fe200078ec0ff */
[----:B------:R-:W-:Y:S01]  /*2e60*/  IMAD.IADD R71, R71, 0x1, R21 ;  /* 0x0000000147477824 */ /* 0x000fe200078e0215 */
[----:B------:R-:W-:Y:S01]  /*2e70*/  IADD3 R74, P2, R74, R20, RZ ;  /* 0x000000144a4a7210 */ /* 0x000fe20007f5e0ff */
[----:B------:R-:W-:Y:S01]  /*2e80*/  IMAD.MOV.U32 R24, RZ, RZ, R7 ;  /* 0x000000ffff187224 */ /* 0x000fe200078e0007 */
[----:B------:R-:W-:Y:S01]  /*2e90*/  ISETP.GT.AND P0, PT, R3, 0x8, P0 ;  /* 0x000000080300780c */ /* 0x000fe20000704270 */
[----:B------:R-:W-:Y:S02]  /*2ea0*/  FMUL R12, R15, R58 ;  /* 0x0000003a0f0c7220 */ /* 0x000fe40000400000 */
[----:B------:R-:W-:Y:S01]  /*2eb0*/  IMAD.X R13, R71, 0x1, R13, P2 ;  /* 0x00000001470d7824 */ /* 0x000fe200010e060d */
[----:B------:R-:W-:Y:S01]  /*2ec0*/  LEA R14, P2, R74, R80, 0x2 ;  /* 0x000000504a0e7211 */ /* 0x000fe200078410ff */
[----:B------:R-:W-:-:S03]  /*2ed0*/  FFMA R25, R25, R23, R12 ;  /* 0x0000001719197223 */ /* 0x000fc6000000000c */
[----:B------:R-:W-:Y:S02]  /*2ee0*/  LEA.HI.X R15, R74, R81, R13, 0x2, P2 ;  /* 0x000000514a0f7211 */ /* 0x000fe400010f140d */
[----:B------:R-:W-:-:S05]  /*2ef0*/  F2FP.TF32.F32.PACK_B R25, R25 ;  /* 0x00000019ff19723e */ /* 0x000fca00024050ff */
[----:B------:R2:W-:Y:S04]  /*2f00*/  @P3 STG.E desc[UR40][R8.64+0x4], R25 ;  /* 0x0000041908003986 */ /* 0x0005e8000c101928 */
[----:B------:R-:W3:Y:S01]  /*2f10*/  @P0 LDG.E.LTC128B R24, desc[UR40][R14.64] ;  /* 0x000000280e180981 */ /* 0x000ee2000c1e1920 */
[----:B------:R-:W-:Y:S01]  /*2f20*/  IADD3 R20, P2, R10, R20, RZ ;  /* 0x000000140a147210 */ /* 0x000fe20007f5e0ff */
[----:B------:R-:W-:Y:S01]  /*2f30*/  BSSY B1, `(.L_x_36) ;  /* 0x0000011000017945 */ /* 0x000fe20003800000 */
[----:B------:R-:W-:-:S03]  /*2f40*/  ISETP.GT.AND P1, PT, R3, 0x8, P1 ;  /* 0x000000080300780c */ /* 0x000fc60000f24270 */
[----:B------:R-:W-:Y:S01]  /*2f50*/  IMAD.X R21, R11, 0x1, R71, P2 ;  /* 0x000000010b157824 */ /* 0x000fe200010e0647 */
[C---:B------:R-:W-:Y:S02]  /*2f60*/  SHF.L.U64.HI R11, R59.reuse, 0x2, R60 ;  /* 0x000000023b0b7819 */ /* 0x040fe4000001023c */
[----:B------:R-:W-:Y:S01]  /*2f70*/  LEA R12, P2, R59, R8, 0x2 ;  /* 0x000000083b0c7211 */ /* 0x000fe200078410ff */
[----:B------:R-:W-:-:S04]  /*2f80*/  IMAD.WIDE.U32 R20, R69, R76, R20 ;  /* 0x0000004c45147225 */ /* 0x000fc800078e0014 */
[----:B------:R-:W-:Y:S01]  /*2f90*/  IMAD.X R13, R11, 0x1, R9, P2 ;  /* 0x000000010b0d7824 */ /* 0x000fe200010e0609 */
[----:B------:R-:W-:Y:S02]  /*2fa0*/  LEA R10, P3, R20, R80, 0x2 ;  /* 0x00000050140a7211 */ /* 0x000fe400078610ff */
[----:B---3--:R-:W-:-:S05]  /*2fb0*/  LOP3.LUT R7, R24, 0xffffe000, RZ, 0xc0, !PT ;  /* 0xffffe00018077812 */ /* 0x008fca00078ec0ff */
[----:B------:R-:W-:-:S04]  /*2fc0*/  FMUL R7, R7, R58 ;  /* 0x0000003a07077220 */ /* 0x000fc80000400000 */
[----:B------:R-:W-:Y:S01]  /*2fd0*/  FFMA R69, R26, R23, R7 ;  /* 0x000000171a457223 */ /* 0x000fe20000000007 */
[----:B------:R-:W-:-:S04]  /*2fe0*/  IMAD.IADD R7, R73, 0x1, R21 ;  /* 0x0000000149077824 */ /* 0x000fc800078e0215 */
[----:B------:R-:W-:Y:S02]  /*2ff0*/  F2FP.TF32.F32.PACK_B R69, R69 ;  /* 0x00000045ff45723e */ /* 0x000fe400024050ff */
[----:B------:R-:W-:-:S03]  /*3000*/  LEA.HI.X R11, R20, R81, R7, 0x2, P3 ;  /* 0x00000051140b7211 */ /* 0x000fc600018f1407 */
[----:B------:R2:W-:Y:S01]  /*3010*/  @P0 STG.E desc[UR40][R12.64], R69 ;  /* 0x000000450c000986 */ /* 0x0005e2000c101928 */
[----:B------:R-:W-:Y:S05]  /*3020*/  @!P1 BRA `(.L_x_37) ;  /* 0x0000000000049947 */ /* 0x000fea0003800000 */
[----:B------:R3:W5:Y:S02]  /*3030*/  LDG.E.LTC128B R24, desc[UR40][R10.64+0x4] ;  /* 0x000004280a187981 */ /* 0x000764000c1e1920 */
.L_x_37:
[----:B------:R-:W-:Y:S05]  /*3040*/  BSYNC B1 ;  /* 0x0000000000017941 */ /* 0x000fea0003800000 */
.L_x_36:
[----:B-----5:R-:W-:Y:S01]  /*3050*/  LOP3.LUT R7, R24, 0xffffe000, RZ, 0xc0, !PT ;  /* 0xffffe00018077812 */ /* 0x020fe200078ec0ff */
[----:B------:R-:W-:Y:S01]  /*3060*/  BSSY B1, `(.L_x_38) ;  /* 0x0000009000017945 */ /* 0x000fe20003800000 */
[----:B------:R-:W-:-:S03]  /*3070*/  ISETP.GT.AND P0, PT, R6, 0x8, PT ;  /* 0x000000080600780c */ /* 0x000fc60003f04270 */
[----:B------:R-:W-:Y:S01]  /*3080*/  FMUL R14, R7, R58 ;  /* 0x0000003a070e7220 */ /* 0x000fe20000400000 */
[----:B------:R-:W-:-:S03]  /*3090*/  ISETP.GT.AND P2, PT, R3, RZ, P0 ;  /* 0x000000ff0300720c */ /* 0x000fc60000744270 */
[----:B------:R-:W-:-:S05]  /*30a0*/  FFMA R27, R27, R23, R14 ;  /* 0x000000171b1b7223 */ /* 0x000fca000000000e */
[----:B------:R-:W-:-:S05]  /*30b0*/  F2FP.TF32.F32.PACK_B R27, R27 ;  /* 0x0000001bff1b723e */ /* 0x000fca00024050ff */
[----:B------:R4:W-:Y:S01]  /*30c0*/  @P1 STG.E desc[UR40][R12.64+0x4], R27 ;  /* 0x0000041b0c001986 */ /* 0x0009e2000c101928 */
[----:B------:R-:W-:Y:S05]  /*30d0*/  @!P2 BRA `(.L_x_39) ;  /* 0x000000000004a947 */ /* 0x000fea0003800000 */
[----:B------:R0:W5:Y:S02]  /*30e0*/  LDG.E.LTC128B R24, desc[UR40][R4.64+0x20] ;  /* 0x0000202804187981 */ /* 0x000164000c1e1920 */
.L_x_39:
[----:B------:R-:W-:Y:S05]  /*30f0*/  BSYNC B1 ;  /* 0x0000000000017941 */ /* 0x000fea0003800000 */
.L_x_38:
        /* <DEDUP_REMOVED lines=10> */
.L_x_41:
[----:B------:R-:W-:Y:S05]  /*31a0*/  BSYNC B1 ;  /* 0x0000000000017941 */ /* 0x000fea0003800000 */
.L_x_40:
[----:B0----5:R-:W-:Y:S01]  /*31b0*/  LOP3.LUT R7, R24, 0xffffe000, RZ, 0xc0, !PT ;  /* 0xffffe00018077812 */ /* 0x021fe200078ec0ff */
[----:B------:R-:W-:Y:S01]  /*31c0*/  BSSY B1, `(.L_x_42) ;  /* 0x0000008000017945 */ /* 0x000fe20003800000 */
[----:B------:R-:W-:-:S03]  /*31d0*/  ISETP.GT.AND P0, PT, R3, 0x8, P0 ;  /* 0x000000080300780c */ /* 0x000fc60000704270 */
[----:B------:R-:W-:-:S04]  /*31e0*/  FMUL R14, R7, R58 ;  /* 0x0000003a070e7220 */ /* 0x000fc80000400000 */
[----:B------:R-:W-:-:S05]  /*31f0*/  FFMA R29, R29, R23, R14 ;  /* 0x000000171d1d7223 */ /* 0x000fca000000000e */
[----:B------:R-:W-:-:S05]  /*3200*/  F2FP.TF32.F32.PACK_B R29, R29 ;  /* 0x0000001dff1d723e */ /* 0x000fca00024050ff */
[----:B------:R0:W-:Y:S01]  /*3210*/  @P3 STG.E desc[UR40][R8.64+0x24], R29 ;  /* 0x0000241d08003986 */ /* 0x0001e2000c101928 */
[----:B------:R-:W-:Y:S05]  /*3220*/  @!P0 BRA `(.L_x_43) ;  /* 0x0000000000048947 */ /* 0x000fea0003800000 */
[----:B------:R0:W5:Y:S02]  /*3230*/  LDG.E.LTC128B R24, desc[UR40][R10.64+0x20] ;  /* 0x000020280a187981 */ /* 0x000164000c1e1920 */
.L_x_43:
[----:B------:R-:W-:Y:S05]  /*3240*/  BSYNC B1 ;  /* 0x0000000000017941 */ /* 0x000fea0003800000 */
.L_x_42:
[----:B-----5:R-:W-:Y:S01]  /*3250*/  LOP3.LUT R7, R24, 0xffffe000, RZ, 0xc0, !PT ;  /* 0xffffe00018077812 */ /* 0x020fe200078ec0ff */
        /* <DEDUP_REMOVED lines=8> */
.L_x_45:
[----:B------:R-:W-:Y:S05]  /*32e0*/  BSYNC B1 ;  /* 0x0000000000017941 */ /* 0x000fea0003800000 */
.L_x_44:
[----:B0----5:R-:W-:Y:S01]  /*32f0*/  LOP3.LUT R7, R24, 0xffffe000, RZ, 0xc0, !PT ;  /* 0xffffe00018077812 */ /* 0x021fe200078ec0ff */
        /* <DEDUP_REMOVED lines=9> */
.L_x_47:
[----:B------:R-:W-:Y:S05]  /*3390*/  BSYNC B1 ;  /* 0x0000000000017941 */ /* 0x000fea0003800000 */
.L_x_46:
        /* <DEDUP_REMOVED lines=10> */
.L_x_49:
[----:B------:R-:W-:Y:S05]  /*3440*/  BSYNC B1 ;  /* 0x0000000000017941 */ /* 0x000fea0003800000 */
.L_x_48:
        /* <DEDUP_REMOVED lines=9> */
.L_x_51:
[----:B------:R-:W-:Y:S05]  /*34e0*/  BSYNC B1 ;  /* 0x0000000000017941 */ /* 0x000fea0003800000 */
.L_x_50:
        /* <DEDUP_REMOVED lines=9> */
.L_x_53:
[----:B------:R-:W-:Y:S05]  /*3580*/  BSYNC B1 ;  /* 0x0000000000017941 */ /* 0x000fea0003800000 */
.L_x_52:
        /* <DEDUP_REMOVED lines=10> */
.L_x_55:
[----:B------:R-:W-:Y:S05]  /*3630*/  BSYNC B1 ;  /* 0x0000000000017941 */ /* 0x000fea0003800000 */
.L_x_54:
        /* <DEDUP_REMOVED lines=10> */
.L_x_57:
[----:B------:R-:W-:Y:S05]  /*36e0*/  BSYNC B1 ;  /* 0x0000000000017941 */ /* 0x000fea0003800000 */
.L_x_56:
        /* <DEDUP_REMOVED lines=9> */
.L_x_59:
[----:B------:R-:W-:Y:S05]  /*3780*/  BSYNC B1 ;  /* 0x0000000000017941 */ /* 0x000fea0003800000 */
.L_x_58:
        /* <DEDUP_REMOVED lines=9> */
.L_x_61:
[----:B------:R-:W-:Y:S05]  /*3820*/  BSYNC B1 ;  /* 0x0000000000017941 */ /* 0x000fea0003800000 */
.L_x_60:
        /* <DEDUP_REMOVED lines=10> */
.L_x_63:
[----:B------:R-:W-:Y:S05]  /*38d0*/  BSYNC B1 ;  /* 0x0000000000017941 */ /* 0x000fea0003800000 */
.L_x_62:
        /* <DEDUP_REMOVED lines=10> */
.L_x_65:
[----:B------:R-:W-:Y:S05]  /*3980*/  BSYNC B1 ;  /* 0x0000000000017941 */ /* 0x000fea0003800000 */
.L_x_64:
        /* <DEDUP_REMOVED lines=9> */
.L_x_67:
[----:B------:R-:W-:Y:S05]  /*3a20*/  BSYNC B1 ;  /* 0x0000000000017941 */ /* 0x000fea0003800000 */
.L_x_66:
        /* <DEDUP_REMOVED lines=9> */
.L_x_69:
[----:B------:R-:W-:Y:S05]  /*3ac0*/  BSYNC B1 ;  /* 0x0000000000017941 */ /* 0x000fea0003800000 */
.L_x_68:
        /* <DEDUP_REMOVED lines=10> */
.L_x_71:
[----:B------:R-:W-:Y:S05]  /*3b70*/  BSYNC B1 ;  /* 0x0000000000017941 */ /* 0x000fea0003800000 */
.L_x_70:
        /* <DEDUP_REMOVED lines=10> */
.L_x_73:
[----:B------:R-:W-:Y:S05]  /*3c20*/  BSYNC B1 ;  /* 0x0000000000017941 */ /* 0x000fea0003800000 */
.L_x_72:
        /* <DEDUP_REMOVED lines=9> */
.L_x_75:
[----:B------:R-:W-:Y:S05]  /*3cc0*/  BSYNC B1 ;  /* 0x0000000000017941 */ /* 0x000fea0003800000 */
.L_x_74:
        /* <DEDUP_REMOVED lines=9> */
.L_x_77:
[----:B------:R-:W-:Y:S05]  /*3d60*/  BSYNC B1 ;  /* 0x0000000000017941 */ /* 0x000fea0003800000 */
.L_x_76:
        /* <DEDUP_REMOVED lines=10> */
.L_x_79:
[----:B------:R-:W-:Y:S05]  /*3e10*/  BSYNC B1 ;  /* 0x0000000000017941 */ /* 0x000fea0003800000 */
.L_x_78:
        /* <DEDUP_REMOVED lines=10> */
.L_x_81:
[----:B------:R-:W-:Y:S05]  /*3ec0*/  BSYNC B1 ;  /* 0x0000000000017941 */ /* 0x000fea0003800000 */
.L_x_80:
        /* <DEDUP_REMOVED lines=9> */
.L_x_83:
[----:B------:R-:W-:Y:S05]  /*3f60*/  BSYNC B1 ;  /* 0x0000000000017941 */ /* 0x000fea0003800000 */
.L_x_82:
        /* <DEDUP_REMOVED lines=9> */
.L_x_85:
[----:B------:R-:W-:Y:S05]  /*4000*/  BSYNC B1 ;  /* 0x0000000000017941 */ /* 0x000fea0003800000 */
.L_x_84:
        /* <DEDUP_REMOVED lines=10> */
.L_x_87:
[----:B------:R-:W-:Y:S05]  /*40b0*/  BSYNC B1 ;  /* 0x0000000000017941 */ /* 0x000fea0003800000 */
.L_x_86:
[----:B-----5:R-:W-:Y:S01]  /*40c0*/  LOP3.LUT R7, R24, 0xffffe000, RZ, 0xc0, !PT ;  /* 0xffffe00018077812 */ /* 0x020fe200078ec0ff */
[----:B------:R-:W-:Y:S01]  /*40d0*/  BSSY B1, `(.L_x_88) ;  /* 0x000000b000017945 */ /* 0x000fe20003800000 */
[----:B------:R-:W-:Y:S01]  /*40e0*/  ISETP.GT.AND P1, PT, R6, 0x39, PT ;  /* 0x000000390600780c */ /* 0x000fe20003f24270 */
[----:B------:R-:W-:Y:S02]  /*40f0*/  @P2 IMAD.MOV.U32 R6, RZ, RZ, R8 ;  /* 0x000000ffff062224 */ /* 0x000fe400078e0008 */
[----:B------:R-:W-:Y:S01]  /*4100*/  FMUL R7, R7, R58 ;  /* 0x0000003a07077220 */ /* 0x000fe20000400000 */
[----:B------:R-:W-:-:S03]  /*4110*/  ISETP.GT.AND P3, PT, R3, RZ, P1 ;  /* 0x000000ff0300720c */ /* 0x000fc60000f64270 */
[----:B------:R-:W-:Y:S01]  /*4120*/  FFMA R15, R52, R23, R7 ;  /* 0x00000017340f7223 */ /* 0x000fe20000000007 */
[----:B------:R-:W-:-:S04]  /*4130*/  @P2 IMAD.MOV.U32 R7, RZ, RZ, R9 ;  /* 0x000000ffff072224 */ /* 0x000fc800078e0009 */
[----:B------:R-:W-:-:S05]  /*4140*/  F2FP.TF32.F32.PACK_B R15, R15 ;  /* 0x0000000fff0f723e */ /* 0x000fca00024050ff */
[----:B------:R0:W-:Y:S01]  /*4150*/  @P2 STG.E desc[UR40][R6.64+0xe0], R15 ;  /* 0x0000e00f06002986 */ /* 0x0001e2000c101928 */
[----:B------:R-:W-:Y:S05]  /*4160*/  @!P3 BRA `(.L_x_89) ;  /* 0x000000000004b947 */ /* 0x000fea0003800000 */
[----:B------:R0:W5:Y:S02]  /*4170*/  LDG.E.LTC128B R24, desc[UR40][R4.64+0xe4] ;  /* 0x0000e42804187981 */ /* 0x000164000c1e1920 */
.L_x_89:
[----:B------:R-:W-:Y:S05]  /*4180*/  BSYNC B1 ;  /* 0x0000000000017941 */ /* 0x000fea0003800000 */
.L_x_88:
[----:B01---5:R-:W-:Y:S01]  /*4190*/  LOP3.LUT R5, R24, 0xffffe000, RZ, 0xc0, !PT ;  /* 0xffffe00018057812 */ /* 0x023fe200078ec0ff */
        /* <DEDUP_REMOVED lines=8> */
.L_x_91:
[----:B------:R-:W-:Y:S05]  /*4220*/  BSYNC B1 ;  /* 0x0000000000017941 */ /* 0x000fea0003800000 */
.L_x_90:
[----:B-----5:R-:W-:Y:S01]  /*4230*/  LOP3.LUT R5, R24, 0xffffe000, RZ, 0xc0, !PT ;  /* 0xffffe00018057812 */ /* 0x020fe200078ec0ff */
[----:B------:R-:W-:Y:S01]  /*4240*/  @P0 IMAD.MOV.U32 R4, RZ, RZ, R12 ;  /* 0x000000ffff040224 */ /* 0x000fe200078e000c */
[----:B------:R-:W-:Y:S01]  /*4250*/  ISETP.GT.AND P1, PT, R3, 0x8, P1 ;  /* 0x000000080300780c */ /* 0x000fe20000f24270 */
[----:B------:R-:W-:Y:S02]  /*4260*/  BSSY B1, `(.L_x_92) ;  /* 0x0000008000017945 */ /* 0x000fe40003800000 */
[----:B------:R-:W-:-:S04]  /*4270*/  FMUL R5, R5, R58 ;  /* 0x0000003a05057220 */ /* 0x000fc80000400000 */
[----:B------:R-:W-:Y:S01]  /*4280*/  FFMA R7, R54, R23, R5 ;  /* 0x0000001736077223 */ /* 0x000fe20000000005 */
[----:B------:R-:W-:-:S04]  /*4290*/  @P0 IMAD.MOV.U32 R5, RZ, RZ, R13 ;  /* 0x000000ffff050224 */ /* 0x000fc800078e000d */
[----:B------:R-:W-:-:S05]  /*42a0*/  F2FP.TF32.F32.PACK_B R7, R7 ;  /* 0x00000007ff07723e */ /* 0x000fca00024050ff */
[----:B------:R0:W-:Y:S01]  /*42b0*/  @P0 STG.E desc[UR40][R4.64+0xe0], R7 ;  /* 0x0000e00704000986 */ /* 0x0001e2000c101928 */
[----:B------:R-:W-:Y:S05]  /*42c0*/  @!P1 BRA `(.L_x_93) ;  /* 0x0000000000049947 */ /* 0x000fea0003800000 */
[----:B------:R0:W5:Y:S02]  /*42d0*/  LDG.E.LTC128B R24, desc[UR40][R10.64+0xe4] ;  /* 0x0000e4280a187981 */ /* 0x000164000c1e1920 */
.L_x_93:
[----:B------:R-:W-:Y:S05]  /*42e0*/  BSYNC B1 ;  /* 0x0000000000017941 */ /* 0x000fea0003800000 */
.L_x_92:
[----:B------:R-:W-:Y:S05]  /*42f0*/  @!P1 BRA `(.L_x_94) ;  /* 0x0000000800909947 */ /* 0x000fea0003800000 */
[----:B-----5:R-:W-:-:S05]  /*4300*/  LOP3.LUT R3, R24, 0xffffe000, RZ, 0xc0, !PT ;  /* 0xffffe00018037812 */ /* 0x020fca00078ec0ff */
[----:B0-----:R-:W-:-:S04]  /*4310*/  FMUL R4, R3, R58 ;  /* 0x0000003a03047220 */ /* 0x001fc80000400000 */
[----:B------:R-:W-:-:S05]  /*4320*/  FFMA R55, R55, R23, R4 ;  /* 0x0000001737377223 */ /* 0x000fca0000000004 */
[----:B------:R-:W-:-:S05]  /*4330*/  F2FP.TF32.F32.PACK_B R55, R55 ;  /* 0x00000037ff37723e */ /* 0x000fca00024050ff */
[----:B------:R0:W-:Y:S01]  /*4340*/  STG.E desc[UR40][R12.64+0xe4], R55 ;  /* 0x0000e4370c007986 */ /* 0x0001e2000c101928 */
[----:B------:R-:W-:Y:S05]  /*4350*/  BRA `(.L_x_94) ;  /* 0x0000000800787947 */ /* 0x000fea0003800000 */
.L_x_33:
[----:B------:R-:W-:Y:S01]  /*4360*/  ISETP.GT.AND P4, PT, R6, 0x1, PT ;  /* 0x000000010600780c */ /* 0x000fe20003f84270 */
[----:B------:R-:W-:Y:S01]  /*4370*/  ULDC.64 UR4, c[0x0][0x5c0] ;  /* 0x0001700000047ab9 */ /* 0x000fe20000000a00 */
[-C--:B------:R-:W-:Y:S01]  /*4380*/  FMUL R7, R24, R23.reuse ;  /* 0x0000001718077220 */ /* 0x080fe20000400000 */
[----:B------:R-:W-:Y:S01]  /*4390*/  LEA R4, P3, R72, UR4, 0x2 ;  /* 0x0000000448047c11 */ /* 0x000fe2000f8610ff */
[-C--:B------:R-:W-:Y:S01]  /*43a0*/  FMUL R25, R25, R23.reuse ;  /* 0x0000001719197220 */ /* 0x080fe20000400000 */
[----:B------:R-:W-:Y:S01]  /*43b0*/  ISETP.GT.AND P1, PT, R3, RZ, P4 ;  /* 0x000000ff0300720c */ /* 0x000fe20002724270 */
[-C--:B------:R-:W-:Y:S01]  /*43c0*/  FMUL R11, R26, R23.reuse ;  /* 0x000000171a0b7220 */ /* 0x080fe20000400000 */
[----:B------:R-:W-:Y:S01]  /*43d0*/  LEA.HI.X R5, R72, UR5, R83, 0x2, P3 ;  /* 0x0000000548057c11 */ /* 0x000fe200098f1453 */
[----:B------:R-:W-:Y:S01]  /*43e0*/  FMUL R27, R27, R23 ;  /* 0x000000171b1b7220 */ /* 0x000fe20000400000 */
[----:B------:R-:W-:Y:S01]  /*43f0*/  F2FP.TF32.F32.PACK_B R7, R7 ;  /* 0x00000007ff07723e */ /* 0x000fe200024050ff */
[----:B------:R-:W-:Y:S01]  /*4400*/  FMUL R29, R29, R23 ;  /* 0x000000171d1d7220 */ /* 0x000fe20000400000 */
[----:B------:R-:W-:Y:S01]  /*4410*/  F2FP.TF32.F32.PACK_B R25, R25 ;  /* 0x00000019ff19723e */ /* 0x000fe200024050ff */
[-C--:B------:R-:W-:Y:S01]  /*4420*/  FMUL R31, R31, R23.reuse ;  /* 0x000000171f1f7220 */ /* 0x080fe20000400000 */
[C---:B------:R-:W-:Y:S01]  /*4430*/  SHF.L.U64.HI R9, R59.reuse, 0x2, R60 ;  /* 0x000000023b097819 */ /* 0x040fe2000001023c */
[----:B------:R0:W-:Y:S01]  /*4440*/  @P2 STG.E desc[UR40][R4.64], R7 ;  /* 0x0000000704002986 */ /* 0x0001e2000c101928 */
[----:B------:R-:W-:Y:S01]  /*4450*/  LEA R8, P3, R59, R4, 0x2 ;  /* 0x000000043b087211 */ /* 0x000fe200078610ff */
[-C--:B------:R-:W-:Y:S01]  /*4460*/  FMUL R13, R32, R23.reuse ;  /* 0x00000017200d7220 */ /* 0x080fe20000400000 */
[C---:B------:R-:W-:Y:S01]  /*4470*/  ISETP.GT.AND P2, PT, R6.reuse, 0x8, PT ;  /* 0x000000080600780c */ /* 0x040fe20003f44270 */
[----:B------:R-:W-:Y:S01]  /*4480*/  @P1 STG.E desc[UR40][R4.64+0x4], R25 ;  /* 0x0000041904001986 */ /* 0x000fe2000c101928 */
[----:B------:R-:W-:Y:S01]  /*4490*/  ISETP.GT.AND P1, PT, R6, 0x9, PT ;  /* 0x000000090600780c */ /* 0x000fe20003f24270 */
[----:B------:R-:W-:Y:S01]  /*44a0*/  IMAD.X R9, R9, 0x1, R5, P3 ;  /* 0x0000000109097824 */ /* 0x000fe200018e0605 */
[----:B------:R-:W-:Y:S01]  /*44b0*/  ISETP.GT.AND P0, PT, R3, 0x8, P0 ;  /* 0x000000080300780c */ /* 0x000fe20000704270 */
[-C--:B------:R-:W-:Y:S01]  /*44c0*/  FMUL R33, R33, R23.reuse ;  /* 0x0000001721217220 */ /* 0x080fe20000400000 */
[----:B------:R-:W-:Y:S01]  /*44d0*/  ISETP.GT.AND P4, PT, R3, 0x8, P4 ;  /* 0x000000080300780c */ /* 0x000fe20002784270 */
[-C--:B------:R-:W-:Y:S01]  /*44e0*/  FMUL R35, R35, R23.reuse ;  /* 0x0000001723237220 */ /* 0x080fe20000400000 */
[C---:B------:R-:W-:Y:S01]  /*44f0*/  ISETP.GT.AND P5, PT, R3.reuse, RZ, P2 ;  /* 0x000000ff0300720c */ /* 0x040fe200017a4270 */
[-C--:B0-----:R-:W-:Y:S01]  /*4500*/  FMUL R7, R28, R23.reuse ;  /* 0x000000171c077220 */ /* 0x081fe20000400000 */
[----:B------:R-:W-:Y:S01]  /*4510*/  ISETP.GT.AND P3, PT, R3, RZ, P1 ;  /* 0x000000ff0300720c */ /* 0x000fe20000f64270 */
[----:B------:R-:W-:Y:S01]  /*4520*/  FMUL R37, R37, R23 ;  /* 0x0000001725257220 */ /* 0x000fe20000400000 */
[----:B------:R-:W-:Y:S01]  /*4530*/  F2FP.TF32.F32.PACK_B R11, R11 ;  /* 0x0000000bff0b723e */ /* 0x000fe200024050ff */
[----:B------:R-:W-:Y:S01]  /*4540*/  FMUL R39, R39, R23 ;  /* 0x0000001727277220 */ /* 0x000fe20000400000 */
[----:B------:R-:W-:Y:S01]  /*4550*/  F2FP.TF32.F32.PACK_B R27, R27 ;  /* 0x0000001bff1b723e */ /* 0x000fe200024050ff */
[----:B------:R-:W-:Y:S01]  /*4560*/  FMUL R41, R41, R23 ;  /* 0x0000001729297220 */ /* 0x000fe20000400000 */
[----:B------:R-:W-:Y:S01]  /*4570*/  F2FP.TF32.F32.PACK_B R7, R7 ;  /* 0x00000007ff07723e */ /* 0x000fe200024050ff */
[----:B------:R0:W-:Y:S01]  /*4580*/  @P0 STG.E desc[UR40][R8.64], R11 ;  /* 0x0000000b08000986 */ /* 0x0001e2000c101928 */
[----:B------:R-:W-:Y:S01]  /*4590*/  F2FP.TF32.F32.PACK_B R29, R29 ;  /* 0x0000001dff1d723e */ /* 0x000fe200024050ff */
[-C--:B------:R-:W-:Y:S01]  /*45a0*/  FMUL R43, R43, R23.reuse ;  /* 0x000000172b2b7220 */ /* 0x080fe20000400000 */
[C---:B------:R-:W-:Y:S01]  /*45b0*/  ISETP.GT.AND P0, PT, R6.reuse, 0x10, PT ;  /* 0x000000100600780c */ /* 0x040fe20003f04270 */
[----:B------:R-:W-:Y:S01]  /*45c0*/  @P4 STG.E desc[UR40][R8.64+0x4], R27 ;  /* 0x0000041b08004986 */ /* 0x000fe2000c101928 */
[----:B------:R-:W-:Y:S01]  /*45d0*/  ISETP.GT.AND P2, PT, R3, 0x8, P2 ;  /* 0x000000080300780c */ /* 0x000fe20001744270 */
[-C--:B------:R-:W-:Y:S01]  /*45e0*/  FMUL R45, R45, R23.reuse ;  /* 0x000000172d2d7220 */ /* 0x080fe20000400000 */
[C---:B------:R-:W-:Y:S01]  /*45f0*/  ISETP.GT.AND P1, PT, R3.reuse, 0x8, P1 ;  /* 0x000000080300780c */ /* 0x040fe20000f24270 */
[----:B------:R1:W-:Y:S01]  /*4600*/  @P5 STG.E desc[UR40][R4.64+0x20], R7 ;  /* 0x0000200704005986 */ /* 0x0003e2000c101928 */
[----:B------:R-:W-:Y:S01]  /*4610*/  ISETP.GT.AND P5, PT, R3, RZ, P0 ;  /* 0x000000ff0300720c */ /* 0x000fe200007a4270 */
[----:B------:R-:W-:Y:S01]  /*4620*/  FMUL R47, R47, R23 ;  /* 0x000000172f2f7220 */ /* 0x000fe20000400000 */
[----:B------:R-:W-:Y:S01]  /*4630*/  F2FP.TF32.F32.PACK_B R31, R31 ;  /* 0x0000001fff1f723e */ /* 0x000fe200024050ff */
[----:B------:R-:W-:Y:S01]  /*4640*/  @P3 STG.E desc[UR40][R4.64+0x24], R29 ;  /* 0x0000241d04003986 */ /* 0x000fe2000c101928 */
[----:B------:R-:W-:Y:S01]  /*4650*/  ISETP.GT.AND P3, PT, R6, 0x11, PT ;  /* 0x000000110600780c */ /* 0x000fe20003f64270 */
[----:B0-----:R-:W-:Y:S01]  /*4660*/  FMUL R11, R30, R23 ;  /* 0x000000171e0b7220 */ /* 0x001fe20000400000 */
[----:B------:R-:W-:Y:S01]  /*4670*/  F2FP.TF32.F32.PACK_B R13, R13 ;  /* 0x0000000dff0d723e */ /* 0x000fe200024050ff */
[-C--:B------:R-:W-:Y:S01]  /*4680*/  FMUL R49, R49, R23.reuse ;  /* 0x0000001731317220 */ /* 0x080fe20000400000 */
[----:B------:R-:W-:Y:S01]  /*4690*/  ISETP.GT.AND P4, PT, R3, RZ, P3 ;  /* 0x000000ff0300720c */ /* 0x000fe20001f84270 */
[----:B------:R-:W-:Y:S01]  /*46a0*/  FMUL R15, R50, R23 ;  /* 0x00000017320f7220 */ /* 0x000fe20000400000 */
[----:B------:R-:W-:Y:S01]  /*46b0*/  F2FP.TF32.F32.PACK_B R11, R11 ;  /* 0x0000000bff0b723e */ /* 0x000fe200024050ff */
[----:B-1----:R-:W-:Y:S01]  /*46c0*/  FMUL R7, R34, R23 ;  /* 0x0000001722077220 */ /* 0x002fe20000400000 */
[----:B------:R-:W-:Y:S01]  /*46d0*/  F2FP.TF32.F32.PACK_B R33, R33 ;  /* 0x00000021ff21723e */ /* 0x000fe200024050ff */
[-C--:B------:R-:W-:Y:S01]  /*46e0*/  FMUL R51, R51, R23.reuse ;  /* 0x0000001733337220 */ /* 0x080fe20000400000 */
[----:B------:R-:W-:Y:S01]  /*46f0*/  ISETP.GT.AND P0, PT, R3, 0x8, P0 ;  /* 0x000000080300780c */ /* 0x000fe20000704270 */
[----:B------:R0:W-:Y:S01]  /*4700*/  @P2 STG.E desc[UR40][R8.64+0x20], R11 ;  /* 0x0000200b08002986 */ /* 0x0001e2000c101928 */
[----:B------:R-:W-:Y:S01]  /*4710*/  ISETP.GT.AND P2, PT, R6, 0x19, PT ;  /* 0x000000190600780c */ /* 0x000fe20003f44270 */
[----:B------:R-:W-:Y:S01]  /*4720*/  FMUL R21, R52, R23 ;  /* 0x0000001734157220 */ /* 0x000fe20000400000 */
[----:B------:R-:W-:Y:S01]  /*4730*/  F2FP.TF32.F32.PACK_B R7, R7 ;  /* 0x00000007ff07723e */ /* 0x000fe200024050ff */
[----:B------:R-:W-:Y:S01]  /*4740*/  @P1 STG.E desc[UR40][R8.64+0x24], R31 ;  /* 0x0000241f08001986 */ /* 0x000fe2000c101928 */
[----:B------:R-:W-:Y:S01]  /*4750*/  ISETP.GT.AND P1, PT, R6, 0x18, PT ;  /* 0x000000180600780c */ /* 0x000fe20003f24270 */
[----:B------:R-:W-:Y:S01]  /*4760*/  FMUL R53, R53, R23 ;  /* 0x0000001735357220 */ /* 0x000fe20000400000 */
[----:B------:R-:W-:Y:S01]  /*4770*/  F2FP.TF32.F32.PACK_B R35, R35 ;  /* 0x00000023ff23723e */ /* 0x000fe200024050ff */
[----:B------:R1:W-:Y:S01]  /*4780*/  @P5 STG.E desc[UR40][R4.64+0x40], R13 ;  /* 0x0000400d04005986 */ /* 0x0003e2000c101928 */
[----:B------:R-:W-:Y:S01]  /*4790*/  ISETP.GT.AND P5, PT, R3, RZ, P1 ;  /* 0x000000ff0300720c */ /* 0x000fe20000fa4270 */
[----:B------:R-:W-:Y:S01]  /*47a0*/  FMUL R55, R55, R23 ;  /* 0x0000001737377220 */ /* 0x000fe20000400000 */
[----:B------:R-:W-:Y:S01]  /*47b0*/  F2FP.TF32.F32.PACK_B R37, R37 ;  /* 0x00000025ff25723e */ /* 0x000fe200024050ff */
[----:B------:R-:W-:Y:S01]  /*47c0*/  @P4 STG.E desc[UR40][R4.64+0x44], R33 ;  /* 0x0000442104004986 */ /* 0x000fe2000c101928 */
[C---:B------:R-:W-:Y:S01]  /*47d0*/  ISETP.GT.AND P4, PT, R3.reuse, 0x8, P3 ;  /* 0x000000080300780c */ /* 0x040fe20001f84270 */
[----:B0-----:R-:W-:Y:S01]  /*47e0*/  FMUL R11, R36, R23 ;  /* 0x00000017240b7220 */ /* 0x001fe20000400000 */
[----:B------:R-:W-:Y:S01]  /*47f0*/  ISETP.GT.AND P3, PT, R3, RZ, P2 ;  /* 0x000000ff0300720c */ /* 0x000fe20001764270 */
[----:B------:R0:W-:Y:S01]  /*4800*/  @P0 STG.E desc[UR40][R8.64+0x40], R7 ;  /* 0x0000400708000986 */ /* 0x0001e2000c101928 */
[----:B------:R-:W-:-:S02]  /*4810*/  ISETP.GT.AND P0, PT, R6, 0x20, PT ;  /* 0x000000200600780c */ /* 0x000fc40003f04270 */
[----:B------:R-:W-:Y:S01]  /*4820*/  F2FP.TF32.F32.PACK_B R11, R11 ;  /* 0x0000000bff0b723e */ /* 0x000fe200024050ff */
[----:B-1----:R-:W-:Y:S01]  /*4830*/  FMUL R13, R40, R23 ;  /* 0x00000017280d7220 */ /* 0x002fe20000400000 */
[C---:B------:R-:W-:Y:S02]  /*4840*/  ISETP.GT.AND P1, PT, R3.reuse, 0x8, P1 ;  /* 0x000000080300780c */ /* 0x040fe40000f24270 */
[----:B------:R-:W-:Y:S02]  /*4850*/  F2FP.TF32.F32.PACK_B R39, R39 ;  /* 0x00000027ff27723e */ /* 0x000fe400024050ff */
[----:B------:R-:W-:Y:S01]  /*4860*/  F2FP.TF32.F32.PACK_B R13, R13 ;  /* 0x0000000dff0d723e */ /* 0x000fe200024050ff */
[----:B------:R-:W-:Y:S01]  /*4870*/  @P4 STG.E desc[UR40][R8.64+0x44], R35 ;  /* 0x0000442308004986 */ /* 0x000fe2000c101928 */
[C---:B------:R-:W-:Y:S01]  /*4880*/  ISETP.GT.AND P4, PT, R3.reuse, 0x8, P2 ;  /* 0x000000080300780c */ /* 0x040fe20001784270 */
[----:B0-----:R-:W-:Y:S01]  /*4890*/  FMUL R7, R38, R23 ;  /* 0x0000001726077220 */ /* 0x001fe20000400000 */
[----:B------:R-:W-:Y:S01]  /*48a0*/  ISETP.GT.AND P2, PT, R6, 0x21, PT ;  /* 0x000000210600780c */ /* 0x000fe20003f44270 */
[----:B------:R0:W-:Y:S01]  /*48b0*/  @P5 STG.E desc[UR40][R4.64+0x60], R11 ;  /* 0x0000600b04005986 */ /* 0x0001e2000c101928 */
[----:B------:R-:W-:-:S02]  /*48c0*/  ISETP.GT.AND P5, PT, R3, RZ, P0 ;  /* 0x000000ff0300720c */ /* 0x000fc400007a4270 */
[----:B------:R-:W-:Y:S01]  /*48d0*/  F2FP.TF32.F32.PACK_B R7, R7 ;  /* 0x00000007ff07723e */ /* 0x000fe200024050ff */
[----:B------:R-:W-:Y:S01]  /*48e0*/  @P3 STG.E desc[UR40][R4.64+0x64], R37 ;  /* 0x0000642504003986 */ /* 0x000fe2000c101928 */
[C---:B------:R-:W-:Y:S02]  /*48f0*/  ISETP.GT.AND P3, PT, R3.reuse, RZ, P2 ;  /* 0x000000ff0300720c */ /* 0x040fe40001764270 */
[----:B------:R-:W-:Y:S01]  /*4900*/  F2FP.TF32.F32.PACK_B R41, R41 ;  /* 0x00000029ff29723e */ /* 0x000fe200024050ff */
[----:B------:R1:W-:Y:S01]  /*4910*/  @P1 STG.E desc[UR40][R8.64+0x60], R7 ;  /* 0x0000600708001986 */ /* 0x0003e2000c101928 */
[----:B------:R-:W-:Y:S02]  /*4920*/  ISETP.GT.AND P0, PT, R3, 0x8, P0 ;  /* 0x000000080300780c */ /* 0x000fe40000704270 */
[----:B------:R-:W-:Y:S01]  /*4930*/  F2FP.TF32.F32.PACK_B R43, R43 ;  /* 0x0000002bff2b723e */ /* 0x000fe200024050ff */
[----:B------:R-:W-:Y:S01]  /*4940*/  @P4 STG.E desc[UR40][R8.64+0x64], R39 ;  /* 0x0000642708004986 */ /* 0x000fe2000c101928 */
[----:B------:R-:W-:Y:S01]  /*4950*/  ISETP.GT.AND P4, PT, R6, 0x28, PT ;  /* 0x000000280600780c */ /* 0x000fe20003f84270 */
[----:B0-----:R-:W-:Y:S01]  /*4960*/  FMUL R11, R44, R23 ;  /* 0x000000172c0b7220 */ /* 0x001fe20000400000 */
[----:B------:R-:W-:Y:S01]  /*4970*/  F2FP.TF32.F32.PACK_B R45, R45 ;  /* 0x0000002dff2d723e */ /* 0x000fe200024050ff */
[----:B------:R0:W-:Y:S01]  /*4980*/  @P5 STG.E desc[UR40][R4.64+0x80], R13 ;  /* 0x0000800d04005986 */ /* 0x0001e2000c101928 */
[----:B------:R-:W-:-:S02]  /*4990*/  ISETP.GT.AND P5, PT, R6, 0x29, PT ;  /* 0x000000290600780c */ /* 0x000fc40003fa4270 */
[----:B------:R-:W-:Y:S01]  /*49a0*/  F2FP.TF32.F32.PACK_B R11, R11 ;  /* 0x0000000bff0b723e */ /* 0x000fe200024050ff */
[----:B------:R-:W-:Y:S01]  /*49b0*/  @P3 STG.E desc[UR40][R4.64+0x84], R41 ;  /* 0x0000842904003986 */ /* 0x000fe2000c101928 */
[C---:B------:R-:W-:Y:S01]  /*49c0*/  ISETP.GT.AND P3, PT, R3.reuse, 0x8, P2 ;  /* 0x000000080300780c */ /* 0x040fe20001764270 */
[-C--:B-1----:R-:W-:Y:S01]  /*49d0*/  FMUL R7, R42, R23.reuse ;  /* 0x000000172a077220 */ /* 0x082fe20000400000 */
[C---:B------:R-:W-:Y:S02]  /*49e0*/  ISETP.GT.AND P2, PT, R3.reuse, RZ, P4 ;  /* 0x000000ff0300720c */ /* 0x040fe40002744270 */
[C---:B------:R-:W-:Y:S02]  /*49f0*/  ISETP.GT.AND P1, PT, R3.reuse, RZ, P5 ;  /* 0x000000ff0300720c */ /* 0x040fe40002f24270 */
[----:B------:R-:W-:Y:S01]  /*4a00*/  ISETP.GT.AND P4, PT, R3, 0x8, P4 ;  /* 0x000000080300780c */ /* 0x000fe20002784270 */
[----:B0-----:R-:W-:Y:S01]  /*4a10*/  FMUL R13, R46, R23 ;  /* 0x000000172e0d7220 */ /* 0x001fe20000400000 */
[----:B------:R-:W-:-:S02]  /*4a20*/  F2FP.TF32.F32.PACK_B R7, R7 ;  /* 0x00000007ff07723e */ /* 0x000fc400024050ff */
[----:B------:R-:W-:Y:S02]  /*4a30*/  ISETP.GT.AND P5, PT, R3, 0x8, P5 ;  /* 0x000000080300780c */ /* 0x000fe40002fa4270 */
[----:B------:R-:W-:Y:S01]  /*4a40*/  F2FP.TF32.F32.PACK_B R13, R13 ;  /* 0x0000000dff0d723e */ /* 0x000fe200024050ff */
[----:B------:R0:W-:Y:S01]  /*4a50*/  @P0 STG.E desc[UR40][R8.64+0x80], R7 ;  /* 0x0000800708000986 */ /* 0x0001e2000c101928 */
[C---:B------:R-:W-:Y:S02]  /*4a60*/  ISETP.GT.AND P0, PT, R6.reuse, 0x39, PT ;  /* 0x000000390600780c */ /* 0x040fe40003f04270 */
[----:B------:R-:W-:Y:S01]  /*4a70*/  F2FP.TF32.F32.PACK_B R47, R47 ;  /* 0x0000002fff2f723e */ /* 0x000fe200024050ff */
[----:B------:R-:W-:Y:S01]  /*4a80*/  @P3 STG.E desc[UR40][R8.64+0x84], R43 ;  /* 0x0000842b08003986 */ /* 0x000fe2000c101928 */
[C---:B------:R-:W-:Y:S02]  /*4a90*/  ISETP.GT.AND P3, PT, R6.reuse, 0x30, PT ;  /* 0x000000300600780c */ /* 0x040fe40003f64270 */
[----:B------:R-:W-:Y:S01]  /*4aa0*/  F2FP.TF32.F32.PACK_B R49, R49 ;  /* 0x00000031ff31723e */ /* 0x000fe200024050ff */
[----:B------:R1:W-:Y:S01]  /*4ab0*/  @P2 STG.E desc[UR40][R4.64+0xa0], R11 ;  /* 0x0000a00b04002986 */ /* 0x0003e2000c101928 */
[----:B------:R-:W-:-:S02]  /*4ac0*/  ISETP.GT.AND P2, PT, R6, 0x31, PT ;  /* 0x000000310600780c */ /* 0x000fc40003f44270 */
[----:B------:R-:W-:Y:S01]  /*4ad0*/  F2FP.TF32.F32.PACK_B R15, R15 ;  /* 0x0000000fff0f723e */ /* 0x000fe200024050ff */
[----:B------:R-:W-:Y:S01]  /*4ae0*/  @P1 STG.E desc[UR40][R4.64+0xa4], R45 ;  /* 0x0000a42d04001986 */ /* 0x000fe2000c101928 */
[----:B------:R-:W-:Y:S01]  /*4af0*/  ISETP.GT.AND P1, PT, R6, 0x38, PT ;  /* 0x000000380600780c */ /* 0x000fe20003f24270 */
[----:B------:R-:W-:Y:S01]  /*4b00*/  @P4 IMAD.MOV.U32 R6, RZ, RZ, R8 ;  /* 0x000000ffff064224 */ /* 0x000fe200078e0008 */
[----:B------:R-:W-:Y:S01]  /*4b10*/  F2FP.TF32.F32.PACK_B R51, R51 ;  /* 0x00000033ff33723e */ /* 0x000fe200024050ff */
[----:B0-----:R-:W-:Y:S01]  /*4b20*/  @P4 IMAD.MOV.U32 R7, RZ, RZ, R9 ;  /* 0x000000ffff074224 */ /* 0x001fe200078e0009 */
[----:B------:R-:W-:Y:S02]  /*4b30*/  F2FP.TF32.F32.PACK_B R21, R21 ;  /* 0x00000015ff15723e */ /* 0x000fe400024050ff */
[----:B------:R-:W-:Y:S01]  /*4b40*/  F2FP.TF32.F32.PACK_B R53, R53 ;  /* 0x00000035ff35723e */ /* 0x000fe200024050ff */
[----:B-1----:R-:W-:Y:S01]  /*4b50*/  FMUL R11, R48, R23 ;  /* 0x00000017300b7220 */ /* 0x002fe20000400000 */
[----:B------:R0:W-:Y:S01]  /*4b60*/  @P4 STG.E desc[UR40][R6.64+0xa0], R13 ;  /* 0x0000a00d06004986 */ /* 0x0001e2000c101928 */
[----:B------:R-:W-:-:S02]  /*4b70*/  ISETP.GT.AND P4, PT, R3, RZ, P3 ;  /* 0x000000ff0300720c */ /* 0x000fc40001f84270 */
[----:B------:R-:W-:Y:S02]  /*4b80*/  ISETP.GT.AND P3, PT, R3, 0x8, P3 ;  /* 0x000000080300780c */ /* 0x000fe40001f64270 */
[----:B------:R-:W-:Y:S02]  /*4b90*/  F2FP.TF32.F32.PACK_B R11, R11 ;  /* 0x0000000bff0b723e */ /* 0x000fe400024050ff */
[----:B------:R-:W-:Y:S01]  /*4ba0*/  F2FP.TF32.F32.PACK_B R55, R55 ;  /* 0x00000037ff37723e */ /* 0x000fe200024050ff */
[----:B0-----:R-:W-:Y:S02]  /*4bb0*/  @P5 IMAD.MOV.U32 R6, RZ, RZ, R8 ;  /* 0x000000ffff065224 */ /* 0x001fe400078e0008 */
[----:B------:R-:W-:Y:S01]  /*4bc0*/  FMUL R13, R54, R23 ;  /* 0x00000017360d7220 */ /* 0x000fe20000400000 */
[----:B------:R-:W-:-:S04]  /*4bd0*/  @P5 IMAD.MOV.U32 R7, RZ, RZ, R9 ;  /* 0x000000ffff075224 */ /* 0x000fc800078e0009 */
[----:B------:R-:W-:Y:S01]  /*4be0*/  F2FP.TF32.F32.PACK_B R13, R13 ;  /* 0x0000000dff0d723e */ /* 0x000fe200024050ff */
[----:B------:R0:W-:Y:S01]  /*4bf0*/  @P5 STG.E desc[UR40][R6.64+0xa4], R47 ;  /* 0x0000a42f06005986 */ /* 0x0001e2000c101928 */
[C---:B------:R-:W-:Y:S02]  /*4c00*/  ISETP.GT.AND P5, PT, R3.reuse, RZ, P2 ;  /* 0x000000ff0300720c */ /* 0x040fe400017a4270 */
[C---:B------:R-:W-:Y:S01]  /*4c10*/  ISETP.GT.AND P2, PT, R3.reuse, 0x8, P2 ;  /* 0x000000080300780c */ /* 0x040fe20001744270 */
[----:B------:R-:W-:Y:S01]  /*4c20*/  @P4 STG.E desc[UR40][R4.64+0xc0], R11 ;  /* 0x0000c00b04004986 */ /* 0x000fe2000c101928 */
[C---:B------:R-:W-:Y:S02]  /*4c30*/  ISETP.GT.AND P4, PT, R3.reuse, RZ, P1 ;  /* 0x000000ff0300720c */ /* 0x040fe40000f84270 */
[----:B------:R-:W-:Y:S01]  /*4c40*/  ISETP.GT.AND P1, PT, R3, 0x8, P1 ;  /* 0x000000080300780c */ /* 0x000fe20000f24270 */
[----:B0-----:R-:W-:-:S06]  /*4c50*/  @P3 IMAD.MOV.U32 R6, RZ, RZ, R8 ;  /* 0x000000ffff063224 */ /* 0x001fcc00078e0008 */
[----:B------:R-:W-:Y:S01]  /*4c60*/  @P5 STG.E desc[UR40][R4.64+0xc4], R49 ;  /* 0x0000c43104005986 */ /* 0x000fe2000c101928 */
[C---:B------:R-:W-:Y:S01]  /*4c70*/  ISETP.GT.AND P5, PT, R3.reuse, RZ, P0 ;  /* 0x000000ff0300720c */ /* 0x040fe200007a4270 */
[----:B------:R-:W-:Y:S01]  /*4c80*/  @P3 IMAD.MOV.U32 R7, RZ, RZ, R9 ;  /* 0x000000ffff073224 */ /* 0x000fe200078e0009 */
[----:B------:R-:W-:-:S04]  /*4c90*/  ISETP.GT.AND P0, PT, R3, 0x8, P0 ;  /* 0x000000080300780c */ /* 0x000fc80000704270 */
[----:B------:R0:W-:Y:S02]  /*4ca0*/  @P3 STG.E desc[UR40][R6.64+0xc0], R15 ;  /* 0x0000c00f06003986 */ /* 0x0001e4000c101928 */
[----:B0-----:R-:W-:Y:S02]  /*4cb0*/  @P2 IMAD.MOV.U32 R6, RZ, RZ, R8 ;  /* 0x000000ffff062224 */ /* 0x001fe400078e0008 */
[----:B------:R-:W-:-:S05]  /*4cc0*/  @P2 IMAD.MOV.U32 R7, RZ, RZ, R9 ;  /* 0x000000ffff072224 */ /* 0x000fca00078e0009 */
[----:B------:R-:W-:Y:S04]  /*4cd0*/  @P2 STG.E desc[UR40][R6.64+0xc4], R51 ;  /* 0x0000c43306002986 */ /* 0x000fe8000c101928 */
[----:B------:R-:W-:Y:S04]  /*4ce0*/  @P4 STG.E desc[UR40][R4.64+0xe0], R21 ;  /* 0x0000e01504004986 */ /* 0x000fe8000c101928 */
[----:B------:R0:W-:Y:S02]  /*4cf0*/  @P5 STG.E desc[UR40][R4.64+0xe4], R53 ;  /* 0x0000e43504005986 */ /* 0x0001e4000c101928 */
[----:B0-----:R-:W-:-:S02]  /*4d00*/  @P1 IMAD.MOV.U32 R4, RZ, RZ, R8 ;  /* 0x000000ffff041224 */ /* 0x001fc400078e0008 */
[----:B------:R-:W-:-:S05]  /*4d10*/  @P1 IMAD.MOV.U32 R5, RZ, RZ, R9 ;  /* 0x000000ffff051224 */ /* 0x000fca00078e0009 */
[----:B------:R0:W-:Y:S04]  /*4d20*/  @P1 STG.E desc[UR40][R4.64+0xe0], R13 ;  /* 0x0000e00d04001986 */ /* 0x0001e8000c101928 */
[----:B------:R0:W-:Y:S02]  /*4d30*/  @P0 STG.E desc[UR40][R8.64+0xe4], R55 ;  /* 0x0000e43708000986 */ /* 0x0001e4000c101928 */
.L_x_94:
[----:B------:R-:W-:Y:S05]  /*4d40*/  BSYNC B0 ;  /* 0x0000000000007941 */ /* 0x000fea0003800000 */
.L_x_32:
[----:B------:R-:W-:Y:S01]  /*4d50*/  IADD3 R16, P0, R16, UR38, RZ ;  /* 0x0000002610107c10 */ /* 0x000fe2000ff1e0ff */
[----:B------:R-:W-:Y:S01]  /*4d60*/  ULDC.64 UR4, c[0x0][0x650] ;  /* 0x0001940000047ab9 */ /* 0x000fe20000000a00 */
[----:B------:R-:W-:Y:S01]  /*4d70*/  PRMT R3, RZ, 0x7610, R3 ;  /* 0x00007610ff037816 */ /* 0x000fe20000000003 */
[----:B------:R-:W-:Y:S01]  /*4d80*/  IMAD.MOV.U32 R70, RZ, RZ, -0x1 ;  /* 0xffffffffff467424 */ /* 0x000fe200078e00ff */
[----:B------:R-:W-:Y:S01]  /*4d90*/  IADD3.X R17, R17, UR37, RZ, P0, !PT ;  /* 0x0000002511117c10 */ /* 0x000fe200087fe4ff */
[----:B--2---:R-:W-:Y:S01]  /*4da0*/  IMAD.MOV.U32 R69, RZ, RZ, -0x1 ;  /* 0xffffffffff457424 */ /* 0x004fe200078e00ff */
[----:B------:R-:W-:-:S04]  /*4db0*/  ISETP.GE.U32.AND P0, PT, R16, UR4, PT ;  /* 0x0000000410007c0c */ /* 0x000fc8000bf06070 */
[----:B------:R-:W-:-:S13]  /*4dc0*/  ISETP.GE.U32.AND.EX P0, PT, R17, UR5, PT, P0 ;  /* 0x0000000511007c0c */ /* 0x000fda000bf06100 */
[----:B------:R-:W-:Y:S05]  /*4dd0*/  @P0 BRA `(.L_x_95) ;  /* 0x00000004004c0947 */ /* 0x000fea0003800000 */
[----:B01-3--:R-:W0:Y:S01]  /*4de0*/  LDC.64 R10, c[0x0][0x628] ;  /* 0x00018a00ff0a7b82 */ /* 0x00be220000000a00 */
[----:B----4-:R-:W1:Y:S01]  /*4df0*/  S2R R12, SR_CTAID.X ;  /* 0x00000000000c7919 */ /* 0x010e620000002500 */
[----:B------:R-:W-:Y:S02]  /*4e00*/  IMAD.MOV.U32 R8, RZ, RZ, R16 ;  /* 0x000000ffff087224 */ /* 0x000fe400078e0010 */
[----:B------:R-:W-:Y:S01]  /*4e10*/  IMAD.MOV.U32 R9, RZ, RZ, R17 ;  /* 0x000000ffff097224 */ /* 0x000fe200078e0011 */
[----:B------:R-:W2:Y:S03]  /*4e20*/  S2R R20, SR_CTAID.Y ;  /* 0x0000000000147919 */ /* 0x000ea60000002600 */
[----:B------:R-:W3:Y:S08]  /*4e30*/  LDC R0, c[0x0][0x630] ;  /* 0x00018c00ff007b82 */ /* 0x000ef00000000800 */
[----:B------:R-:W4:Y:S01]  /*4e40*/  LDC.64 R14, c[0x0][0x620] ;  /* 0x00018800ff0e7b82 */ /* 0x000f220000000a00 */
[----:B0-----:R-:W-:-:S04]  /*4e50*/  ISETP.NE.U32.AND P0, PT, R10, RZ, PT ;  /* 0x000000ff0a00720c */ /* 0x001fc80003f05070 */
[----:B------:R-:W-:-:S13]  /*4e60*/  ISETP.NE.AND.EX P0, PT, R11, RZ, PT, P0 ;  /* 0x000000ff0b00720c */ /* 0x000fda0003f05300 */
[----:B-1234-:R-:W-:Y:S05]  /*4e70*/  @!P0 BRA `(.L_x_96) ;  /* 0x0000000000288947 */ /* 0x01efea0003800000 */
        /* <DEDUP_REMOVED lines=10> */
.L_x_96:
[-CC-:B------:R-:W-:Y:S01]  /*4f20*/  SHF.R.U64 R69, R8, R0.reuse, R9.reuse ;  /* 0x0000000008457219 */ /* 0x180fe20000001209 */
[----:B------:R-:W0:Y:S01]  /*4f30*/  LDC.64 R26, c[0x0][0x640] ;  /* 0x00019000ff1a7b82 */ /* 0x000e220000000a00 */
[----:B------:R-:W-:Y:S01]  /*4f40*/  SHF.R.U32.HI R0, RZ, R0, R9 ;  /* 0x00000000ff007219 */ /* 0x000fe20000011609 */
[----:B------:R-:W-:Y:S01]  /*4f50*/  ULDC UR4, c[0x0][0x150] ;  /* 0x0000540000047ab9 */ /* 0x000fe20000000800 */
[----:B------:R-:W-:Y:S02]  /*4f60*/  IADD3 R3, P0, RZ, -R69, RZ ;  /* 0x80000045ff037210 */ /* 0x000fe40007f1e0ff */
[----:B------:R-:W-:-:S03]  /*4f70*/  I2FP.F32.U32 R7, R12 ;  /* 0x0000000c00077245 */ /* 0x000fc60000201000 */
[----:B------:R-:W1:Y:S01]  /*4f80*/  LDC R6, c[0x0][0x618] ;  /* 0x00018600ff067b82 */ /* 0x000e620000000800 */
[----:B------:R-:W-:Y:S02]  /*4f90*/  IMAD.X R5, RZ, RZ, ~R0, P0 ;  /* 0x000000ffff057224 */ /* 0x000fe400000e0e00 */
[----:B------:R-:W-:Y:S01]  /*4fa0*/  FMUL R7, R7, UR4 ;  /* 0x0000000407077c20 */ /* 0x000fe20008400000 */
[----:B------:R-:W-:Y:S01]  /*4fb0*/  ULDC UR4, c[0x0][0x154] ;  /* 0x0000550000047ab9 */ /* 0x000fe20000000800 */
[-C--:B------:R-:W-:Y:S02]  /*4fc0*/  IMAD R0, R5, R14.reuse, RZ ;  /* 0x0000000e05007224 */ /* 0x080fe400078e02ff */
[C---:B------:R-:W-:Y:S01]  /*4fd0*/  IMAD.WIDE.U32 R4, R3.reuse, R14, R16 ;  /* 0x0000000e03047225 */ /* 0x040fe200078e0010 */
[----:B------:R-:W2:Y:S01]  /*4fe0*/  LDC R8, c[0x0][0x608] ;  /* 0x00018200ff087b82 */ /* 0x000ea20000000800 */
[----:B------:R-:W3:Y:S02]  /*4ff0*/  F2I.U32.TRUNC.NTZ R7, R7 ;  /* 0x0000000700077305 */ /* 0x000ee4000020f000 */
[----:B------:R-:W-:Y:S01]  /*5000*/  IMAD R3, R3, R15, R0 ;  /* 0x0000000f03037224 */ /* 0x000fe200078e0200 */
[----:B------:R-:W-:-:S03]  /*5010*/  I2FP.F32.U32 R0, R20 ;  /* 0x0000001400007245 */ /* 0x000fc60000201000 */
[----:B------:R-:W-:Y:S01]  /*5020*/  IMAD.IADD R3, R5, 0x1, R3 ;  /* 0x0000000105037824 */ /* 0x000fe200078e0203 */
[----:B------:R-:W4:Y:S01]  /*5030*/  LDC R11, c[0x0][0x658] ;  /* 0x00019600ff0b7b82 */ /* 0x000f220000000800 */
[----:B0-----:R-:W-:-:S04]  /*5040*/  ISETP.NE.U32.AND P0, PT, R26, RZ, PT ;  /* 0x000000ff1a00720c */ /* 0x001fc80003f05070 */
[----:B------:R-:W-:-:S03]  /*5050*/  ISETP.NE.AND.EX P0, PT, R27, RZ, PT, P0 ;  /* 0x000000ff1b00720c */ /* 0x000fc60003f05300 */
[----:B------:R-:W0:Y:S01]  /*5060*/  LDC R9, c[0x0][0x144] ;  /* 0x00005100ff097b82 */ /* 0x000e220000000800 */
[-C--:B-1----:R-:W-:Y:S01]  /*5070*/  SHF.R.U64 R10, R4, R6.reuse, R3 ;  /* 0x00000006040a7219 */ /* 0x082fe20000001203 */
[----:B---3--:R-:W-:Y:S01]  /*5080*/  IMAD.MOV R7, RZ, RZ, -R7 ;  /* 0x000000ffff077224 */ /* 0x008fe200078e0a07 */
[----:B------:R-:W-:Y:S01]  /*5090*/  SHF.R.U32.HI R3, RZ, R6, R3 ;  /* 0x00000006ff037219 */ /* 0x000fe20000011603 */
[----:B------:R-:W-:-:S04]  /*50a0*/  FMUL R6, R0, UR4 ;  /* 0x0000000400067c20 */ /* 0x000fc80008400000 */
[----:B------:R-:W1:Y:S01]  /*50b0*/  LDC R21, c[0x0][0x148] ;  /* 0x00005200ff157b82 */ /* 0x000e620000000800 */
[----:B------:R3:W0:Y:S01]  /*50c0*/  F2I.U32.TRUNC.NTZ R14, R6 ;  /* 0x00000006000e7305 */ /* 0x000622000020f000 */
[-CC-:B--2---:R-:W-:Y:S02]  /*50d0*/  SHF.R.U64 R13, R10, R8.reuse, R3.reuse ;  /* 0x000000080a0d7219 */ /* 0x184fe40000001203 */
[----:B------:R-:W-:-:S04]  /*50e0*/  SHF.R.U32.HI R0, RZ, R8, R3 ;  /* 0x00000008ff007219 */ /* 0x000fc80000011603 */
[----:B-----5:R-:W2:Y:S01]  /*50f0*/  LDC R24, c[0x0][0x648] ;  /* 0x00019200ff187b82 */ /* 0x020ea20000000800 */
[-CC-:B----4-:R-:W-:Y:S02]  /*5100*/  SHF.R.U64 R15, R13, R11.reuse, R0.reuse ;  /* 0x0000000b0d0f7219 */ /* 0x190fe40000001200 */
[----:B------:R-:W-:-:S03]  /*5110*/  SHF.R.U32.HI R5, RZ, R11, R0 ;  /* 0x0000000bff057219 */ /* 0x000fc60000011600 */
[----:B------:R-:W-:Y:S02]  /*5120*/  IMAD.MOV.U32 R4, RZ, RZ, R15 ;  /* 0x000000ffff047224 */ /* 0x000fe400078e000f */
[----:B------:R-:W4:Y:S01]  /*5130*/  LDC R28, c[0x0][0x638] ;  /* 0x00018e00ff1c7b82 */ /* 0x000f220000000800 */
[----:B0-----:R-:W-:-:S07]  /*5140*/  IMAD R25, R9, R7, R12 ;  /* 0x0000000709197224 */ /* 0x001fce00078e020c */
[----:B------:R-:W0:Y:S08]  /*5150*/  LDC R29, c[0x0][0x610] ;  /* 0x00018400ff1d7b82 */ /* 0x000e300000000800 */
[----:B------:R-:W0:Y:S01]  /*5160*/  LDC R30, c[0x0][0x600] ;  /* 0x00018000ff1e7b82 */ /* 0x000e220000000800 */
[----:B-123--:R-:W-:Y:S05]  /*5170*/  @!P0 BRA `(.L_x_97) ;  /* 0x0000000000288947 */ /* 0x00efea0003800000 */
[----:B------:R-:W1:Y:S02]  /*5180*/  LDC R0, c[0x0][0x64c] ;  /* 0x00019300ff007b82 */ /* 0x000e640000000800 */
[----:B-1----:R-:W-:-:S05]  /*5190*/  IADD3 R3, P0, R15, R0, RZ ;  /* 0x000000000f037210 */ /* 0x002fca0007f1e0ff */
        /* <DEDUP_REMOVED lines=8> */
.L_x_97:
[----:B------:R-:W-:Y:S01]  /*5220*/  ISETP.NE.AND P0, PT, R2, 0x1, PT ;  /* 0x000000010200780c */ /* 0x000fe20003f05270 */
[----:B------:R-:W-:Y:S01]  /*5230*/  IMAD.MOV R14, RZ, RZ, -R14 ;  /* 0x000000ffff0e7224 */ /* 0x000fe200078e0a0e */
[----:B------:R-:W-:Y:S02]  /*5240*/  SHF.R.U64 R3, R4, R24, R5 ;  /* 0x0000001804037219 */ /* 0x000fe40000001205 */
[----:B------:R-:W-:Y:S02]  /*5250*/  LOP3.LUT R0, R13, R66, RZ, 0xc0, !PT ;  /* 0x000000420d007212 */ /* 0x000fe400078ec0ff */
[----:B------:R-:W-:Y:S01]  /*5260*/  LOP3.LUT R10, R10, R65, RZ, 0xc0, !PT ;  /* 0x000000410a0a7212 */ /* 0x000fe200078ec0ff */
[----:B------:R-:W-:Y:S02]  /*5270*/  IMAD.MOV R4, RZ, RZ, -R3 ;  /* 0x000000ffff047224 */ /* 0x000fe400078e0a03 */
[----:B------:R-:W-:Y:S02]  /*5280*/  IMAD R0, R61, R3, R0 ;  /* 0x000000033d007224 */ /* 0x000fe400078e0200 */
[----:B----4-:R-:W-:-:S02]  /*5290*/  IMAD R3, R4, R28, R15 ;  /* 0x0000001c04037224 */ /* 0x010fc400078e020f */
[----:B------:R-:W-:Y:S02]  /*52a0*/  @P0 IMAD R25, R21, R14, R20 ;  /* 0x0000000e15190224 */ /* 0x000fe400078e0214 */
[----:B0-----:R-:W-:Y:S02]  /*52b0*/  IMAD R5, R3, R30, R10 ;  /* 0x0000001e03057224 */ /* 0x001fe400078e020a */
[----:B------:R-:W-:Y:S02]  /*52c0*/  IMAD R0, R0, R29, R25 ;  /* 0x0000001d00007224 */ /* 0x000fe400078e0219 */
[----:B------:R-:W-:-:S03]  /*52d0*/  IMAD.MOV.U32 R4, RZ, RZ, 0x1 ;  /* 0x00000001ff047424 */ /* 0x000fc600078e00ff */
[----:B------:R-:W-:Y:S02]  /*52e0*/  SEL R70, R5, R0, !P0 ;  /* 0x0000000005467207 */ /* 0x000fe40004000000 */
[----:B------:R-:W-:Y:S02]  /*52f0*/  PRMT R3, R4, 0x7610, R3 ;  /* 0x0000761004037816 */ /* 0x000fe40000000003 */
[----:B------:R-:W-:-:S07]  /*5300*/  SEL R0, R0, R5, !P0 ;  /* 0x0000000500007207 */ /* 0x000fce0004000000 */
.L_x_95:
[----:B------:R-:W-:Y:S01]  /*5310*/  UIADD3 UR42, UR43, UR42, URZ ;  /* 0x0000002a2b2a7290 */ /* 0x000fe2000fffe03f */
[----:B------:R-:W-:Y:S01]  /*5320*/  LOP3.LUT P0, RZ, R3, 0xff, RZ, 0xc0, !PT ;  /* 0x000000ff03ff7812 */ /* 0x000fe2000780c0ff */
[----:B------:R-:W-:Y:S02]  /*5330*/  IMAD.MOV.U32 R71, RZ, RZ, R0 ;  /* 0x000000ffff477224 */ /* 0x000fe400078e0000 */
[----:B------:R-:W-:Y:S02]  /*5340*/  USHF.R.U32.HI UR4, URZ, 0x2, UR42 ;  /* 0x000000023f047899 */ /* 0x000fe4000801162a */
[----:B------:R-:W-:Y:S02]  /*5350*/  UISETP.GT.U32.AND UP1, UPT, UR42, 0x3, UPT ;  /* 0x000000032a00788c */ /* 0x000fe4000bf24070 */
[----:B------:R-:W-:Y:S02]  /*5360*/  ULOP3.LUT UR4, UR4, 0x1, URZ, 0xc0, !UPT ;  /* 0x0000000104047892 */ /* 0x000fe4000f8ec03f */
[----:B------:R-:W-:-:S02]  /*5370*/  UISETP.LT.U32.AND UP1, UPT, UR43, 0x4, UP1 ;  /* 0x000000042b00788c */ /* 0x000fc40008f21070 */
[----:B------:R-:W-:Y:S02]  /*5380*/  UISETP.NE.U32.AND UP0, UPT, UR4, 0x1, UPT ;  /* 0x000000010400788c */ /* 0x000fe4000bf05070 */
[----:B------:R-:W-:Y:S02]  /*5390*/  USEL UR5, URZ, 0x1, !UP1 ;  /* 0x000000013f057887 */ /* 0x000fe4000c800000 */
[----:B------:R-:W-:Y:S02]  /*53a0*/  UISETP.GT.U32.AND UP0, UPT, UR43, 0x3, !UP0 ;  /* 0x000000032b00788c */ /* 0x000fe4000c704070 */
[----:B------:R-:W-:Y:S02]  /*53b0*/  ULOP3.LUT UR42, UR42, 0x3, URZ, 0xc0, !UPT ;  /* 0x000000032a2a7892 */ /* 0x000fe4000f8ec03f */
[----:B------:R-:W-:-:S04]  /*53c0*/  USEL UR4, URZ, 0x1, !UP0 ;  /* 0x000000013f047887 */ /* 0x000fc8000c000000 */
[----:B------:R-:W-:Y:S01]  /*53d0*/  ULOP3.LUT UR36, UR4, UR36, UR5, 0x96, !UPT ;  /* 0x0000002404247292 */ /* 0x000fe2000f8e9605 */
[----:B------:R-:W-:Y:S11]  /*53e0*/  @P0 BRA `(.L_x_98) ;  /* 0xffffffc000240947 */ /* 0x000ff6000383ffff */
[----:B------:R-:W-:Y:S05]  /*53f0*/  EXIT ;  /* 0x000000000000794d */ /* 0x000fea0003800000 */
.L_x_7:
        /* <DEDUP_REMOVED lines=26> */
.L_x_100:
[----:B------:R-:W0:Y:S01]  /*55a0*/  LDC.64 R28, c[0x0][0x640] ;  /* 0x00019000ff1c7b82 */ /* 0x000e220000000a00 */
[-CC-:B------:R-:W-:Y:S01]  /*55b0*/  SHF.R.U64 R21, R14, R6.reuse, R15.reuse ;  /* 0x000000060e157219 */ /* 0x180fe2000000120f */
[----:B------:R-:W-:Y:S01]  /*55c0*/  IMAD.MOV.U32 R30, RZ, RZ, 0x1 ;  /* 0x00000001ff1e7424 */ /* 0x000fe200078e00ff */
[----:B------:R-:W-:Y:S02]  /*55d0*/  SHF.R.U32.HI R6, RZ, R6, R15 ;  /* 0x00000006ff067219 */ /* 0x000fe4000001160f */
[----:B------:R-:W-:-:S03]  /*55e0*/  IADD3 R13, P0, RZ, -R21, RZ ;  /* 0x80000015ff0d7210 */ /* 0x000fc60007f1e0ff */
[----:B------:R-:W1:Y:S02]  /*55f0*/  LDC R12, c[0x0][0x618] ;  /* 0x00018600ff0c7b82 */ /* 0x000e640000000800 */
[----:B------:R-:W-:-:S04]  /*5600*/  IMAD.X R9, RZ, RZ, ~R6, P0 ;  /* 0x000000ffff097224 */ /* 0x000fc800000e0e06 */
[-C--:B------:R-:W-:Y:S02]  /*5610*/  IMAD R6, R9, R24.reuse, RZ ;  /* 0x0000001809067224 */ /* 0x080fe400078e02ff */
[----:B------:R-:W2:Y:S01]  /*5620*/  LDC R14, c[0x0][0x608] ;  /* 0x00018200ff0e7b82 */ /* 0x000ea20000000800 */
[----:B------:R-:W-:-:S04]  /*5630*/  IMAD.WIDE.U32 R8, R13, R24, R16 ;  /* 0x000000180d087225 */ /* 0x000fc800078e0010 */
[----:B------:R-:W-:-:S03]  /*5640*/  IMAD R13, R13, R25, R6 ;  /* 0x000000190d0d7224 */ /* 0x000fc600078e0206 */
[----:B------:R-:W3:Y:S01]  /*5650*/  LDC R27, c[0x0][0x658] ;  /* 0x00019600ff1b7b82 */ /* 0x000ee20000000800 */
[----:B------:R-:W-:Y:S01]  /*5660*/  IMAD.IADD R9, R9, 0x1, R13 ;  /* 0x0000000109097824 */ /* 0x000fe200078e020d */
[----:B0-----:R-:W-:-:S04]  /*5670*/  ISETP.NE.U32.AND P0, PT, R28, RZ, PT ;  /* 0x000000ff1c00720c */ /* 0x001fc80003f05070 */
[----:B------:R-:W-:Y:S02]  /*5680*/  ISETP.NE.AND.EX P0, PT, R29, RZ, PT, P0 ;  /* 0x000000ff1d00720c */ /* 0x000fe40003f05300 */
[----:B------:R-:W0:Y:S01]  /*5690*/  LDC R22, c[0x0][0x600] ;  /* 0x00018000ff167b82 */ /* 0x000e220000000800 */
[-CC-:B-1----:R-:W-:Y:S01]  /*56a0*/  SHF.R.U64 R10, R8, R12.reuse, R9.reuse ;  /* 0x0000000c080a7219 */ /* 0x182fe20000001209 */
[----:B------:R-:W-:Y:S01]  /*56b0*/  IMAD.MOV.U32 R8, RZ, RZ, -0x1 ;  /* 0xffffffffff087424 */ /* 0x000fe200078e00ff */
[----:B------:R-:W-:-:S05]  /*56c0*/  SHF.R.U32.HI R9, RZ, R12, R9 ;  /* 0x0000000cff097219 */ /* 0x000fca0000011609 */
[----:B------:R-:W1:Y:S01]  /*56d0*/  LDC R24, c[0x0][0x648] ;  /* 0x00019200ff187b82 */ /* 0x000e620000000800 */
[-CC-:B--2---:R-:W-:Y:S02]  /*56e0*/  SHF.R.U64 R23, R10, R14.reuse, R9.reuse ;  /* 0x0000000e0a177219 */ /* 0x184fe40000001209 */
[----:B------:R-:W-:-:S05]  /*56f0*/  SHF.R.U32.HI R6, RZ, R14, R9 ;  /* 0x0000000eff067219 */ /* 0x000fca0000011609 */
[----:B------:R-:W2:Y:S01]  /*5700*/  LDC R26, c[0x0][0x638] ;  /* 0x00018e00ff1a7b82 */ /* 0x000ea20000000800 */
[-C--:B---3--:R-:W-:Y:S02]  /*5710*/  SHF.L.U32 R8, R8, R27.reuse, RZ ;  /* 0x0000001b08087219 */ /* 0x088fe400000006ff */
[-CC-:B------:R-:W-:Y:S02]  /*5720*/  SHF.R.U64 R25, R23, R27.reuse, R6.reuse ;  /* 0x0000001b17197219 */ /* 0x180fe40000001206 */
[----:B------:R-:W-:Y:S02]  /*5730*/  LOP3.LUT R32, RZ, R8, RZ, 0x33, !PT ;  /* 0x00000008ff207212 */ /* 0x000fe400078e33ff */
[----:B------:R-:W-:Y:S01]  /*5740*/  SHF.R.U32.HI R9, RZ, R27, R6 ;  /* 0x0000001bff097219 */ /* 0x000fe20000011606 */
[----:B------:R-:W3:Y:S01]  /*5750*/  LDC R31, c[0x0][0x610] ;  /* 0x00018400ff1f7b82 */ /* 0x000ee20000000800 */
[----:B------:R-:W-:Y:S01]  /*5760*/  IMAD.MOV.U32 R8, RZ, RZ, R25 ;  /* 0x000000ffff087224 */ /* 0x000fe200078e0019 */
[----:B------:R-:W-:Y:S06]  /*5770*/  @!P0 BRA `(.L_x_101) ;  /* 0x0000000000288947 */ /* 0x000fec0003800000 */
        /* <DEDUP_REMOVED lines=10> */
.L_x_101:
[----:B------:R-:W-:Y:S02]  /*5820*/  ISETP.NE.AND P0, PT, R2, 0x1, PT ;  /* 0x000000010200780c */ /* 0x000fe40003f05270 */
[----:B-1----:R-:W-:Y:S01]  /*5830*/  SHF.R.U64 R6, R8, R24, R9 ;  /* 0x0000001808067219 */ /* 0x002fe20000001209 */
[----:B0-----:R-:W-:Y:S01]  /*5840*/  VIADD R9, R22, 0xffffffff ;  /* 0xffffffff16097836 */ /* 0x001fe20000000000 */
[----:B------:R-:W-:Y:S02]  /*5850*/  SHF.L.U32 R30, R30, R27, RZ ;  /* 0x0000001b1e1e7219 */ /* 0x000fe400000006ff */
[----:B------:R-:W-:Y:S01]  /*5860*/  LOP3.LUT R5, R23, R32, RZ, 0xc0, !PT ;  /* 0x0000002017057212 */ /* 0x000fe200078ec0ff */
[----:B------:R-:W-:-:S04]  /*5870*/  IMAD.MOV R8, RZ, RZ, -R6 ;  /* 0x000000ffff087224 */ /* 0x000fc800078e0a06 */
[----:B------:R-:W-:Y:S01]  /*5880*/  IMAD R6, R30, R6, R5 ;  /* 0x000000061e067224 */ /* 0x000fe200078e0205 */
[----:B------:R-:W-:Y:S01]  /*5890*/  LOP3.LUT R5, R10, R9, RZ, 0xc0, !PT ;  /* 0x000000090a057212 */ /* 0x000fe200078ec0ff */
[----:B------:R-:W-:Y:S02]  /*58a0*/  @P0 IMAD R3, R7, R20, R4 ;  /* 0x0000001407030224 */ /* 0x000fe400078e0204 */
[----:B--2---:R-:W-:Y:S02]  /*58b0*/  IMAD R4, R8, R26, R25 ;  /* 0x0000001a08047224 */ /* 0x004fe400078e0219 */
[----:B---3--:R-:W-:Y:S02]  /*58c0*/  IMAD R3, R6, R31, R3 ;  /* 0x0000001f06037224 */ /* 0x008fe400078e0203 */
[----:B------:R-:W-:Y:S02]  /*58d0*/  IMAD R4, R4, R22, R5 ;  /* 0x0000001604047224 */ /* 0x000fe400078e0205 */
[----:B------:R-:W-:-:S02]  /*58e0*/  IMAD.MOV.U32 R8, RZ, RZ, 0x1 ;  /* 0x00000001ff087424 */ /* 0x000fc400078e00ff */
[----:B------:R-:W-:Y:S01]  /*58f0*/  IMAD.MOV.U32 R6, RZ, RZ, R21 ;  /* 0x000000ffff067224 */ /* 0x000fe200078e0015 */
[----:B------:R-:W-:Y:S02]  /*5900*/  SEL R13, R4, R3, !P0 ;  /* 0x00000003040d7207 */ /* 0x000fe40004000000 */
[----:B------:R-:W-:-:S07]  /*5910*/  SEL R19, R3, R4, !P0 ;  /* 0x0000000403137207 */ /* 0x000fce0004000000 */
.L_x_99:
[----:B------:R-:W-:-:S08]  /*5920*/  NOP ;  /* 0x0000000000007918 */ /* 0x000fd00000000000 */
[----:B------:R-:W0:-:S00]  /*5930*/  USETMAXREG.DEALLOC.CTAPOOL 0x28 ;  /* 0x00000028000079c8 */ /* 0x000e0000080e0500 */
[----:B0-----:R-:W-:-:S13]  /*5940*/  ISETP.NE.AND P0, PT, R0, RZ, PT ;  /* 0x000000ff0000720c */ /* 0x001fda0003f05270 */
[----:B------:R-:W-:Y:S05]  /*5950*/  @P0 EXIT ;  /* 0x000000000000094d */ /* 0x000fea0003800000 */
[----:B------:R-:W-:Y:S01]  /*5960*/  LOP3.LUT P0, RZ, R8, 0xff, RZ, 0xc0, !PT ;  /* 0x000000ff08ff7812 */ /* 0x000fe2000780c0ff */
[----:B------:R-:W-:Y:S02]  /*5970*/  IMAD.MOV.U32 R10, RZ, RZ, 0x1 ;  /* 0x00000001ff0a7424 */ /* 0x000fe400078e00ff */
[----:B------:R-:W-:-:S10]  /*5980*/  IMAD.MOV.U32 R9, RZ, RZ, RZ ;  /* 0x000000ffff097224 */ /* 0x000fd400078e00ff */
[----:B------:R-:W-:Y:S05]  /*5990*/  @!P0 BRA `(.L_x_102) ;  /* 0x0000000c00f48947 */ /* 0x000fea0003800000 */
[----:B------:R-:W0:Y:S01]  /*59a0*/  LDC R0, c[0x0][0x28c] ;  /* 0x0000a300ff007b82 */ /* 0x000e220000000800 */
[----:B------:R-:W-:Y:S01]  /*59b0*/  UMOV UR7, 0x1 ;  /* 0x0000000100077882 */ /* 0x000fe20000000000 */
[----:B------:R-:W-:Y:S01]  /*59c0*/  ULDC UR21, c[0x0][0x658] ;  /* 0x0001960000157ab9 */ /* 0x000fe20000000800 */
[----:B------:R-:W-:Y:S01]  /*59d0*/  UMOV UR6, 0xffffffff ;  /* 0xffffffff00067882 */ /* 0x000fe20000000000 */
[----:B------:R-:W-:Y:S01]  /*59e0*/  BSSY B0, `(.L_x_102) ;  /* 0x00000f8000007945 */ /* 0x000fe20003800000 */
[----:B------:R-:W-:Y:S01]  /*59f0*/  USHF.L.U32 UR6, UR6, UR21, URZ ;  /* 0x0000001506067299 */ /* 0x000fe2000800063f */
[----:B------:R-:W-:Y:S01]  /*5a00*/  LOP3.LUT R12, R18, 0x2, RZ, 0xfc, !PT ;  /* 0x00000002120c7812 */ /* 0x000fe200078efcff */
[----:B------:R-:W-:Y:S01]  /*5a10*/  UMOV UR31, 0x5 ;  /* 0x00000005001f7882 */ /* 0x000fe20000000000 */
[----:B------:R-:W1:Y:S01]  /*5a20*/  S2UR UR5, SR_CgaCtaId ;  /* 0x00000000000579c3 */ /* 0x000e620000008800 */
[----:B------:R-:W-:Y:S01]  /*5a30*/  IMAD.MOV.U32 R10, RZ, RZ, 0x1 ;  /* 0x00000001ff0a7424 */ /* 0x000fe200078e00ff */
[----:B------:R-:W-:Y:S01]  /*5a40*/  ULDC UR13, c[0x0][0x600] ;  /* 0x00018000000d7ab9 */ /* 0x000fe20000000800 */
[----:B------:R-:W-:Y:S01]  /*5a50*/  IMAD.MOV.U32 R9, RZ, RZ, RZ ;  /* 0x000000ffff097224 */ /* 0x000fe200078e00ff */
[----:B------:R-:W-:-:S02]  /*5a60*/  UIADD3 UR13, UR13, -0x1, URZ ;  /* 0xffffffff0d0d7890 */ /* 0x000fc4000fffe03f */
[----:B------:R-:W-:Y:S02]  /*5a70*/  USHF.L.U32 UR21, UR7, UR21, URZ ;  /* 0x0000001507157299 */ /* 0x000fe4000800063f */
[----:B------:R-:W-:Y:S01]  /*5a80*/  ULOP3.LUT UR29, URZ, UR6, URZ, 0x33, !UPT ;  /* 0x000000063f1d7292 */ /* 0x000fe2000f8e333f */
[----:B0-----:R-:W-:-:S05]  /*5a90*/  VIADD R0, R0, 0x7f ;  /* 0x0000007f00007836 */ /* 0x001fca0000000000 */
[----:B------:R-:W-:Y:S01]  /*5aa0*/  SHF.R.S32.HI R3, RZ, 0x1f, R0 ;  /* 0x0000001fff037819 */ /* 0x000fe20000011400 */
[----:B-1----:R-:W-:-:S03]  /*5ab0*/  ULOP3.LUT UR4, UR5, 0x1, URZ, 0xc0, !UPT ;  /* 0x0000000105047892 */ /* 0x002fc6000f8ec03f */
[----:B------:R-:W-:Y:S01]  /*5ac0*/  LEA.HI R3, R3, R0, RZ, 0x7 ;  /* 0x0000000003037211 */ /* 0x000fe200078f38ff */
[----:B------:R-:W-:Y:S01]  /*5ad0*/  USHF.R.U32.HI UR46, URZ, 0x1, UR5 ;  /* 0x000000013f2e7899 */ /* 0x000fe20008011605 */
[----:B------:R-:W-:Y:S01]  /*5ae0*/  IMAD.MOV.U32 R0, RZ, RZ, 0x1 ;  /* 0x00000001ff007424 */ /* 0x000fe200078e00ff */
[----:B------:R-:W-:Y:S01]  /*5af0*/  USHF.L.U32 UR22, UR5, 0x5, URZ ;  /* 0x0000000505167899 */ /* 0x000fe2000800063f */
[--C-:B------:R-:W-:Y:S01]  /*5b00*/  SHF.R.S32.HI R8, RZ, 0x7, R3.reuse ;  /* 0x00000007ff087819 */ /* 0x100fe20000011403 */
[----:B------:R-:W-:Y:S02]  /*5b10*/  USHF.L.U32 UR23, UR5, 0xa, URZ ;  /* 0x0000000a05177899 */ /* 0x000fe4000800063f */
[----:B------:R-:W-:Y:S01]  /*5b20*/  ULOP3.LUT UR5, UR5, 0xfffffffe, URZ, 0xc0, !UPT ;  /* 0xfffffffe05057892 */ /* 0x000fe2000f8ec03f */
[----:B------:R-:W-:Y:S01]  /*5b30*/  PRMT R3, R0, 0x7610, R3 ;  /* 0x0000761000037816 */ /* 0x000fe20000000003 */
[----:B------:R-:W-:Y:S01]  /*5b40*/  UISETP.GT.U32.AND UP0, UPT, UR4, 0xffff, UPT ;  /* 0x0000ffff0400788c */ /* 0x000fe2000bf04070 */
[----:B------:R-:W-:Y:S01]  /*5b50*/  VIADD R0, R8, 0x1 ;  /* 0x0000000108007836 */ /* 0x000fe20000000000 */
[----:B------:R-:W-:-:S02]  /*5b60*/  USHF.L.U32 UR30, UR7, UR5, URZ ;  /* 0x00000005071e7299 */ /* 0x000fc4000800063f */
[----:B------:R-:W-:Y:S02]  /*5b70*/  ULOP3.LUT UR5, UR5, 0x1, URZ, 0xfc, !UPT ;  /* 0x0000000105057892 */ /* 0x000fe4000f8efc3f */
[----:B------:R-:W-:Y:S02]  /*5b80*/  USEL UR4, UR4, 0xffff, !UP0 ;  /* 0x0000ffff04047887 */ /* 0x000fe4000c000000 */
[----:B------:R-:W-:Y:S02]  /*5b90*/  USHF.L.U32 UR5, UR7, UR5, URZ ;  /* 0x0000000507057299 */ /* 0x000fe4000800063f */
[----:B------:R-:W-:Y:S02]  /*5ba0*/  ULOP3.LUT UR4, UR4, 0xffff, URZ, 0xc0, !UPT ;  /* 0x0000ffff04047892 */ /* 0x000fe4000f8ec03f */
[----:B------:R-:W-:Y:S02]  /*5bb0*/  ULOP3.LUT UR30, UR30, UR5, URZ, 0xfc, !UPT ;  /* 0x000000051e1e7292 */ /* 0x000fe4000f8efc3f */
[----:B------:R-:W-:-:S02]  /*5bc0*/  USHF.L.U32 UR31, UR31, UR4, URZ ;  /* 0x000000041f1f7299 */ /* 0x000fc4000800063f */
[----:B------:R-:W-:Y:S02]  /*5bd0*/  ULOP3.LUT UR22, UR22, 0x20, URZ, 0xc0, !UPT ;  /* 0x0000002016167892 */ /* 0x000fe4000f8ec03f */
[----:B------:R-:W-:Y:S01]  /*5be0*/  ULOP3.LUT UR23, UR23, 0x400, URZ, 0xc0, !UPT ;  /* 0x0000040017177892 */ /* 0x000fe2000f8ec03f */
[----:B------:R-:W-:-:S11]  /*5bf0*/  ULDC.64 UR4, c[0x0][0x198] ;  /* 0x0000660000047ab9 */ /* 0x000fd60000000a00 */
.L_x_113:
[----:B------:R-:W-:-:S03]  /*5c00*/  UMOV UR6, 0xffffffff ;  /* 0xffffffff00067882 */ /* 0x000fc60000000000 */
[----:B------:R-:W-:Y:S05]  /*5c10*/  BRA.DIV UR6, `(.L_x_103) ;  /* 0x00000012063c7947 */ /* 0x000fea000b800000 */
[----:B------:R-:W-:-:S13]  /*5c20*/  ELECT P6, URZ, PT ;  /* 0x00000000003f782f */ /* 0x000fda00038c0000 */
.L_x_124:
[----:B------:R-:W0:Y:S01]  /*5c30*/  LDC R4, c[0x0][0x28c] ;  /* 0x0000a300ff047b82 */ /* 0x000e220000000800 */
[----:B------:R-:W-:Y:S01]  /*5c40*/  BSSY B1, `(.L_x_104) ;  /* 0x000005e000017945 */ /* 0x000fe20003800000 */
[----:B0-----:R-:W-:-:S13]  /*5c50*/  ISETP.LT.OR P6, PT, R4, 0x1, !P6 ;  /* 0x000000010400780c */ /* 0x001fda00077c1670 */
[----:B------:R-:W-:Y:S05]  /*5c60*/  @P6 BRA `(.L_x_105) ;  /* 0x00000004006c6947 */ /* 0x000fea0003800000 */
[----:B------:R-:W-:Y:S01]  /*5c70*/  LEA R19, R19, UR46, 0x1 ;  /* 0x0000002e13137c11 */ /* 0x000fe2000f8e08ff */
[----:B------:R-:W-:Y:S01]  /*5c80*/  IMAD.MOV.U32 R21, RZ, RZ, RZ ;  /* 0x000000ffff157224 */ /* 0x000fe200078e00ff */
[----:B------:R-:W-:Y:S01]  /*5c90*/  LEA R15, R13, UR22, 0x6 ;  /* 0x000000160d0f7c11 */ /* 0x000fe2000f8e30ff */
[----:B------:R-:W-:Y:S02]  /*5ca0*/  IMAD.MOV.U32 R4, RZ, RZ, R0 ;  /* 0x000000ffff047224 */ /* 0x000fe400078e0000 */
[----:B------:R-:W-:Y:S02]  /*5cb0*/  IMAD.MOV.U32 R5, RZ, RZ, R10 ;  /* 0x000000ffff057224 */ /* 0x000fe400078e000a */
[----:B------:R-:W-:Y:S02]  /*5cc0*/  IMAD.MOV.U32 R7, RZ, RZ, R9 ;  /* 0x000000ffff077224 */ /* 0x000fe400078e0009 */
[----:B------:R-:W-:-:S07]  /*5cd0*/  IMAD.SHL.U32 R19, R19, 0x40, RZ ;  /* 0x0000004013137824 */ /* 0x000fce00078e00ff */
.L_x_108:
[----:B------:R-:W0:Y:S01]  /*5ce0*/  S2R R14, SR_CgaCtaId ;  /* 0x00000000000e7919 */ /* 0x000e220000008800 */
[----:B------:R-:W-:Y:S02]  /*5cf0*/  MOV R13, 0x400 ;  /* 0x00000400000d7802 */ /* 0x000fe40000000f00 */
[----:B------:R-:W-:Y:S02]  /*5d00*/  ISETP.NE.AND P1, PT, R11, RZ, PT ;  /* 0x000000ff0b00720c */ /* 0x000fe40003f25270 */
[----:B0-----:R-:W-:Y:S02]  /*5d10*/  LEA R22, R14, R13, 0x18 ;  /* 0x0000000d0e167211 */ /* 0x001fe400078ec0ff */
[----:B------:R-:W-:-:S09]  /*5d20*/  SHF.L.U32 R13, R5, 0x1f, RZ ;  /* 0x0000001f050d7819 */ /* 0x000fd200000006ff */
[----:B------:R-:W0:Y:S01]  /*5d30*/  @!P1 LDC R14, c[0x0][0x500] ;  /* 0x00014000ff0e9b82 */ /* 0x000e220000000800 */
[----:B------:R-:W-:-:S04]  /*5d40*/  IMAD R20, R7, 0x8, R22 ;  /* 0x0000000807147824 */ /* 0x000fc800078e0216 */
[----:B------:R-:W1:Y:S02]  /*5d50*/  SYNCS.PHASECHK.TRANS64.TRYWAIT P0, [R20+URZ+0x20], R13 ;  /* 0x0000200d140075a7 */ /* 0x000e64000800017f */
[----:B-1----:R-:W-:Y:S05]  /*5d60*/  @!P0 BRA `(.L_x_106) ;  /* 0x0000001000088947 */ /* 0x002fea0003800000 */
.L_x_125:
[----:B-1----:R-:W-:Y:S01]  /*5d70*/  PRMT R13, R12, 0x9910, RZ ;  /* 0x000099100c0d7816 */ /* 0x002fe200000000ff */
[----:B0-----:R0:W-:Y:S03]  /*5d80*/  @!P1 SYNCS.ARRIVE.TRANS64 RZ, [R20+URZ], R14 ;  /* 0x0000000e14ff99a7 */ /* 0x0011e6000800003f */
[----:B------:R-:W-:-:S13]  /*5d90*/  ISETP.NE.AND P0, PT, R13, 0x2, PT ;  /* 0x000000020d00780c */ /* 0x000fda0003f05270 */
[----:B0-----:R-:W-:Y:S05]  /*5da0*/  @P0 BRA `(.L_x_107) ;  /* 0x0000000000040947 */ /* 0x001fea0003800000 */
[----:B------:R-:W-:Y:S01]  /*5db0*/  BPT.TRAP 0x1 ;  /* 0x000000040000795c */ /* 0x000fe20000300000 */
.L_x_107:
[C---:B------:R-:W-:Y:S01]  /*5dc0*/  LEA R13, R7.reuse, UR46, 0x3 ;  /* 0x0000002e070d7c11 */ /* 0x040fe2000f8e18ff */
[----:B------:R-:W-:Y:S01]  /*5dd0*/  UIADD3 UR54, UP0, UR4, 0xf0, URZ ;  /* 0x000000f004367890 */ /* 0x000fe2000ff1e03f */
[----:B------:R-:W-:Y:S01]  /*5de0*/  LEA R14, R7, UR23, 0xd ;  /* 0x00000017070e7c11 */ /* 0x000fe2000f8e68ff */
[----:B------:R-:W-:Y:S01]  /*5df0*/  UPRMT UR47, URZ, 0x5410, UR31 ;  /* 0x000054103f2f7896 */ /* 0x000fe2000800001f */
[----:B------:R-:W-:Y:S01]  /*5e00*/  R2UR UR10, R21 ;  /* 0x00000000150a72ca */ /* 0x000fe200000e0000 */
[----:B------:R-:W-:Y:S01]  /*5e10*/  IMAD.SHL.U32 R13, R13, 0x800, RZ ;  /* 0x000008000d0d7824 */ /* 0x000fe200078e00ff */
[----:B------:R-:W-:Y:S01]  /*5e20*/  R2UR UR9, R20 ;  /* 0x00000000140972ca */ /* 0x000fe200000e0000 */
[--C-:B------:R-:W-:Y:S01]  /*5e30*/  IMAD R14, R14, 0x4, R22.reuse ;  /* 0x000000040e0e7824 */ /* 0x100fe200078e0216 */
[----:B------:R-:W-:Y:S01]  /*5e40*/  R2UR UR11, R19 ;  /* 0x00000000130b72ca */ /* 0x000fe200000e0000 */
[----:B------:R-:W-:Y:S01]  /*5e50*/  IMAD R13, R13, 0x4, R22 ;  /* 0x000000040d0d7824 */ /* 0x000fe200078e0216 */
[----:B------:R-:W-:Y:S01]  /*5e60*/  R2UR UR12, R6 ;  /* 0x00000000060c72ca */ /* 0x000fe200000e0000 */
[----:B------:R-:W-:Y:S01]  /*5e70*/  UIADD3.X UR55, URZ, UR5, URZ, UP0, !UPT ;  /* 0x000000053f377290 */ /* 0x000fe200087fe43f */
[----:B------:R-:W-:Y:S01]  /*5e80*/  R2UR UR18, R14 ;  /* 0x000000000e1272ca */ /* 0x000fe200000e0000 */
[----:B------:R-:W-:Y:S01]  /*5e90*/  VIADD R4, R4, 0xffffffff ;  /* 0xffffffff04047836 */ /* 0x000fe20000000000 */
[----:B------:R-:W-:Y:S01]  /*5ea0*/  R2UR UR40, R13 ;  /* 0x000000000d2872ca */ /* 0x000fe200000e0000 */
[----:B------:R-:W-:Y:S01]  /*5eb0*/  UIADD3 UR14, UP1, UR4, 0x1f0, URZ ;  /* 0x000001f0040e7890 */ /* 0x000fe2000ff3e03f */
[----:B------:R-:W-:Y:S01]  /*5ec0*/  R2UR UR35, R15 ;  /* 0x000000000f2372ca */ /* 0x000fe200000e0000 */
[----:B------:R-:W-:Y:S01]  /*5ed0*/  UIADD3 UR58, UR10, 0x20, URZ ;  /* 0x000000200a3a7890 */ /* 0x000fe2000fffe03f */
[----:B------:R-:W-:Y:S01]  /*5ee0*/  ISETP.GT.AND P1, PT, R4, 0x1, PT ;  /* 0x000000010400780c */ /* 0x000fe20003f24270 */
[----:B------:R-:W-:Y:S01]  /*5ef0*/  UIADD3 UR50, UR10, 0x40, URZ ;  /* 0x000000400a327890 */ /* 0x000fe2000fffe03f */
[----:B------:R-:W-:Y:S01]  /*5f00*/  VIADD R7, R7, 0x1 ;  /* 0x0000000107077836 */ /* 0x000fe20000000000 */
[----:B------:R-:W-:Y:S01]  /*5f10*/  UIADD3 UR42, UR10, 0x60, URZ ;  /* 0x000000600a2a7890 */ /* 0x000fe2000fffe03f */
[----:B------:R-:W-:Y:S01]  /*5f20*/  VIADD R21, R21, 0x80 ;  /* 0x0000008015157836 */ /* 0x000fe20000000000 */
[----:B------:R-:W-:Y:S01]  /*5f30*/  UMOV UR6, 0x0 ;  /* 0x0000000000067882 */ /* 0x000fe20000000000 */
[----:B------:R-:W-:Y:S01]  /*5f40*/  UMOV UR7, 0x10000000 ;  /* 0x1000000000077882 */ /* 0x000fe20000000000 */
[----:B------:R-:W-:Y:S01]  /*5f50*/  UIADD3.X UR15, URZ, UR5, URZ, UP1, !UPT ;  /* 0x000000053f0f7290 */ /* 0x000fe20008ffe43f */
[----:B------:R-:W-:Y:S01]  /*5f60*/  ISETP.NE.AND P0, PT, R7, 0x4, PT ;  /* 0x000000040700780c */ /* 0x000fe20003f05270 */
[----:B------:R-:W-:-:S02]  /*5f70*/  UIADD3 UR8, UR40, 0x100, URZ ;  /* 0x0000010028087890 */ /* 0x000fc4000fffe03f */
[----:B------:R-:W-:Y:S01]  /*5f80*/  UIADD3 UR56, UR40, 0x4100, URZ ;  /* 0x0000410028387890 */ /* 0x000fe2000fffe03f */
[----:B------:R-:W-:Y:S01]  /*5f90*/  SEL R14, RZ, 0x1, P0 ;  /* 0x00000001ff0e7807 */ /* 0x000fe20000000000 */
[----:B------:R-:W-:Y:S01]  /*5fa0*/  UIADD3 UR48, UR40, 0x8100, URZ ;  /* 0x0000810028307890 */ /* 0x000fe2000fffe03f */
[----:B------:R-:W-:Y:S01]  /*5fb0*/  SEL R7, R7, RZ, P0 ;  /* 0x000000ff07077207 */ /* 0x000fe20000000000 */
[----:B------:R-:W-:Y:S01]  /*5fc0*/  UIADD3 UR40, UR40, 0xc100, URZ ;  /* 0x0000c10028287890 */ /* 0x000fe2000fffe03f */
[----:B------:R-:W-:Y:S01]  /*5fd0*/  LOP3.LUT R5, R5, R14, RZ, 0x3c, !PT ;  /* 0x0000000e05057212 */ /* 0x000fe200078e3cff */
[----:B------:R-:W-:Y:S01]  /*5fe0*/  UIADD3 UR32, UR18, 0x40100, URZ ;  /* 0x0004010012207890 */ /* 0x000fe2000fffe03f */
[----:B------:R0:W-:Y:S01]  /*5ff0*/  UTMALDG.3D.MULTICAST [UR8], [UR54], UR47, desc[UR6] ;  /* 0x00000608360073b4 */ /* 0x0001e2000801182f */
[----:B------:R-:W-:Y:S02]  /*6000*/  UPRMT UR45, URZ, 0x5410, UR30 ;  /* 0x000054103f2d7896 */ /* 0x000fe4000800001e */
[----:B------:R-:W-:-:S02]  /*6010*/  UIADD3 UR24, UR18, 0x42100, URZ ;  /* 0x0004210012187890 */ /* 0x000fc4000fffe03f */
[----:B------:R-:W-:Y:S01]  /*6020*/  UIADD3 UR16, UR18, 0x44100, URZ ;  /* 0x0004410012107890 */ /* 0x000fe2000fffe03f */
[----:B------:R-:W-:Y:S01]  /*6030*/  UMOV UR57, UR9 ;  /* 0x0000000900397c82 */ /* 0x000fe20008000000 */
        /* <DEDUP_REMOVED lines=8> */
[----:B------:R1:W-:Y:S01]  /*60c0*/  UTMALDG.3D.MULTICAST [UR56], [UR54], UR47, desc[UR6] ;  /* 0x00000638360073b4 */ /* 0x0003e2000801182f */
        /* <DEDUP_REMOVED lines=9> */
[----:B0-----:R-:W-:Y:S01]  /*6160*/  UIADD3 UR8, UR18, 0x46100, URZ ;  /* 0x0004610012087890 */ /* 0x001fe2000fffe03f */
[----:B------:R-:W-:Y:S01]  /*6170*/  UMOV UR19, UR35 ;  /* 0x0000002300137c82 */ /* 0x000fe20008000000 */
[----:B------:R-:W-:Y:S01]  /*6180*/  UMOV UR20, UR12 ;  /* 0x0000000c00147c82 */ /* 0x000fe20008000000 */
[----:B------:R-:W-:Y:S01]  /*6190*/  UMOV UR18, UR50 ;  /* 0x0000003200127c82 */ /* 0x000fe20008000000 */
[----:B------:R-:W-:Y:S01]  /*61a0*/  UMOV UR11, UR35 ;  /* 0x00000023000b7c82 */ /* 0x000fe20008000000 */
[----:B------:R1:W-:Y:S01]  /*61b0*/  UTMALDG.3D.MULTICAST [UR40], [UR54], UR47, desc[UR6] ;  /* 0x00000628360073b4 */ /* 0x0003e2000801182f */
[----:B------:R-:W-:Y:S01]  /*61c0*/  UMOV UR10, UR42 ;  /* 0x0000002a000a7c82 */ /* 0x000fe20008000000 */
[----:B------:R1:W-:Y:S01]  /*61d0*/  UTMALDG.3D.MULTICAST [UR32], [UR14], UR45, desc[UR6] ;  /* 0x000006200e0073b4 */ /* 0x0003e2000801182d */
[----:B------:R1:W-:Y:S01]  /*61e0*/  UTMALDG.3D.MULTICAST [UR24], [UR14], UR45, desc[UR6] ;  /* 0x000006180e0073b4 */ /* 0x0003e2000801182d */
[----:B------:R1:W-:Y:S01]  /*61f0*/  UTMALDG.3D.MULTICAST [UR16], [UR14], UR45, desc[UR6] ;  /* 0x000006100e0073b4 */ /* 0x0003e2000801182d */
[----:B------:R1:W-:Y:S02]  /*6200*/  UTMALDG.3D.MULTICAST [UR8], [UR14], UR45, desc[UR6] ;  /* 0x000006080e0073b4 */ /* 0x0003e4000801182d */
[----:B-1----:R-:W-:Y:S05]  /*6210*/  @P1 BRA `(.L_x_108) ;  /* 0xfffffff800b01947 */ /* 0x002fea000383ffff */
.L_x_105:
[----:B------:R-:W-:Y:S05]  /*6220*/  BSYNC B1 ;  /* 0x0000000000017941 */ /* 0x000fea0003800000 */
.L_x_104:
[----:B------:R-:W-:Y:S01]  /*6230*/  LOP3.LUT P1, RZ, R3, 0xff, RZ, 0xc0, !PT ;  /* 0x000000ff03ff7812 */ /* 0x000fe2000782c0ff */
[----:B------:R-:W-:Y:S01]  /*6240*/  IMAD.IADD R9, R8, 0x1, R9 ;  /* 0x0000000108097824 */ /* 0x000fe200078e0209 */
[----:B------:R-:W-:Y:S01]  /*6250*/  IADD3 R16, P2, R16, UR38, RZ ;  /* 0x0000002610107c10 */ /* 0x000fe2000ff5e0ff */
[----:B------:R-:W-:Y:S01]  /*6260*/  ULDC.64 UR6, c[0x0][0x650] ;  /* 0x0001940000067ab9 */ /* 0x000fe20000000a00 */
[----:B------:R-:W-:Y:S01]  /*6270*/  BSSY B1, `(.L_x_109) ;  /* 0x000006c000017945 */ /* 0x000fe20003800000 */
[----:B------:R-:W-:Y:S01]  /*6280*/  IMAD.MOV.U32 R19, RZ, RZ, -0x1 ;  /* 0xffffffffff137424 */ /* 0x000fe200078e00ff */
[----:B------:R-:W-:Y:S01]  /*6290*/  SHF.R.U32.HI R3, RZ, 0x2, R9 ;  /* 0x00000002ff037819 */ /* 0x000fe20000011609 */
[----:B------:R-:W-:Y:S01]  /*62a0*/  IMAD.MOV.U32 R13, RZ, RZ, -0x1 ;  /* 0xffffffffff0d7424 */ /* 0x000fe200078e00ff */
[----:B------:R-:W-:Y:S01]  /*62b0*/  ISETP.GT.U32.AND P0, PT, R9, 0x3, PT ;  /* 0x000000030900780c */ /* 0x000fe20003f04070 */
[----:B------:R-:W-:Y:S01]  /*62c0*/  IMAD.MOV.U32 R6, RZ, RZ, -0x1 ;  /* 0xffffffffff067424 */ /* 0x000fe200078e00ff */
[----:B------:R-:W-:-:S02]  /*62d0*/  LOP3.LUT R3, R3, 0x1, RZ, 0xc0, !PT ;  /* 0x0000000103037812 */ /* 0x000fc400078ec0ff */
[----:B------:R-:W-:Y:S01]  /*62e0*/  ISETP.LT.U32.AND P0, PT, R8, 0x4, P0 ;  /* 0x000000040800780c */ /* 0x000fe20000701070 */
[----:B------:R-:W0:Y:S01]  /*62f0*/  @P1 S2R R5, SR_CgaCtaId ;  /* 0x0000000000051919 */ /* 0x000e220000008800 */
[----:B------:R-:W-:Y:S02]  /*6300*/  @P1 MOV R4, 0x400 ;  /* 0x0000040000041802 */ /* 0x000fe40000000f00 */
[----:B------:R-:W-:Y:S02]  /*6310*/  IADD3.X R17, R17, UR37, RZ, P2, !PT ;  /* 0x0000002511117c10 */ /* 0x000fe400097fe4ff */
[----:B------:R-:W-:Y:S02]  /*6320*/  ISETP.GE.U32.AND P2, PT, R16, UR6, PT ;  /* 0x0000000610007c0c */ /* 0x000fe4000bf46070 */
[----:B------:R-:W-:Y:S02]  /*6330*/  LOP3.LUT R9, R9, 0x3, RZ, 0xc0, !PT ;  /* 0x0000000309097812 */ /* 0x000fe400078ec0ff */
[----:B0-----:R-:W-:-:S04]  /*6340*/  @P1 LEA R4, R5, R4, 0x18 ;  /* 0x0000000405041211 */ /* 0x001fc800078ec0ff */
[----:B------:R0:W-:Y:S01]  /*6350*/  @P1 SYNCS.ARRIVE.TRANS64.A1T0 RZ, [R4+URZ+0x58], RZ ;  /* 0x000058ff04ff19a7 */ /* 0x0001e2000810003f */
[----:B------:R-:W-:Y:S02]  /*6360*/  ISETP.NE.U32.AND P1, PT, R3, 0x1, PT ;  /* 0x000000010300780c */ /* 0x000fe40003f25070 */
[----:B------:R-:W-:Y:S02]  /*6370*/  SEL R3, RZ, 0x1, !P0 ;  /* 0x00000001ff037807 */ /* 0x000fe40004000000 */
[----:B------:R-:W-:Y:S02]  /*6380*/  ISETP.GE.U32.AND.EX P0, PT, R17, UR7, PT, P2 ;  /* 0x0000000711007c0c */ /* 0x000fe4000bf06120 */
[----:B------:R-:W-:-:S04]  /*6390*/  ISETP.GT.U32.AND P1, PT, R8, 0x3, !P1 ;  /* 0x000000030800780c */ /* 0x000fc80004f24070 */
[----:B0-----:R-:W-:-:S04]  /*63a0*/  SEL R4, RZ, 0x1, !P1 ;  /* 0x00000001ff047807 */ /* 0x001fc80004800000 */
[--C-:B------:R-:W-:Y:S02]  /*63b0*/  LOP3.LUT R10, R4, R10, R3.reuse, 0x96, !PT ;  /* 0x0000000a040a7212 */ /* 0x100fe400078e9603 */
[----:B------:R-:W-:Y:S02]  /*63c0*/  PRMT R4, RZ, 0x7610, R4 ;  /* 0x00007610ff047816 */ /* 0x000fe40000000004 */
[----:B------:R-:W-:Y:S01]  /*63d0*/  PRMT R3, RZ, 0x7610, R3 ;  /* 0x00007610ff037816 */ /* 0x000fe20000000003 */
[----:B------:R-:W-:Y:S06]  /*63e0*/  @P0 BRA `(.L_x_110) ;  /* 0x0000000400500947 */ /* 0x000fec0003800000 */
[----:B------:R-:W0:Y:S01]  /*63f0*/  S2R R15, SR_CTAID.X ;  /* 0x00000000000f7919 */ /* 0x000e220000002500 */
[----:B------:R-:W-:Y:S01]  /*6400*/  ULDC.64 UR6, c[0x0][0x628] ;  /* 0x00018a0000067ab9 */ /* 0x000fe20000000a00 */
[----:B------:R-:W1:Y:S01]  /*6410*/  LDC R20, c[0x0][0x144] ;  /* 0x00005100ff147b82 */ /* 0x000e620000000800 */
[----:B------:R-:W-:Y:S01]  /*6420*/  ISETP.NE.U32.AND P0, PT, RZ, UR6, PT ;  /* 0x00000006ff007c0c */ /* 0x000fe2000bf05070 */
[----:B------:R-:W2:Y:S01]  /*6430*/  S2R R13, SR_CTAID.Y ;  /* 0x00000000000d7919 */ /* 0x000ea20000002600 */
[----:B------:R-:W-:Y:S01]  /*6440*/  ULDC UR8, c[0x0][0x150] ;  /* 0x0000540000087ab9 */ /* 0x000fe20000000800 */
[----:B------:R-:W-:Y:S01]  /*6450*/  ULDC UR9, c[0x0][0x630] ;  /* 0x00018c0000097ab9 */ /* 0x000fe20000000800 */
[----:B------:R-:W-:Y:S01]  /*6460*/  ISETP.NE.AND.EX P0, PT, RZ, UR7, PT, P0 ;  /* 0x00000007ff007c0c */ /* 0x000fe2000bf05300 */
[----:B------:R-:W-:Y:S01]  /*6470*/  IMAD.MOV.U32 R4, RZ, RZ, R16 ;  /* 0x000000ffff047224 */ /* 0x000fe200078e0010 */
[----:B0-----:R-:W-:-:S05]  /*6480*/  I2FP.F32.U32 R5, R15 ;  /* 0x0000000f00057245 */ /* 0x001fca0000201000 */
[----:B------:R-:W-:Y:S01]  /*6490*/  FMUL R21, R5, UR8 ;  /* 0x0000000805157c20 */ /* 0x000fe20008400000 */
[----:B------:R-:W-:-:S05]  /*64a0*/  IMAD.MOV.U32 R5, RZ, RZ, R17 ;  /* 0x000000ffff057224 */ /* 0x000fca00078e0011 */
[----:B--2---:R-:W-:Y:S05]  /*64b0*/  @!P0 BRA `(.L_x_111) ;  /* 0x0000000000288947 */ /* 0x004fea0003800000 */
[----:B------:R-:W-:Y:S02]  /*64c0*/  ULDC UR8, c[0x0][0x634] ;  /* 0x00018d0000087ab9 */ /* 0x000fe40000000800 */
[----:B------:R-:W-:-:S05]  /*64d0*/  IADD3 R5, P0, R16, UR8, RZ ;  /* 0x0000000810057c10 */ /* 0x000fca000ff1e0ff */
[----:B------:R-:W-:-:S04]  /*64e0*/  IMAD.X R19, RZ, RZ, R17, P0 ;  /* 0x000000ffff137224 */ /* 0x000fc800000e0611 */
[----:B------:R-:W-:-:S04]  /*64f0*/  IMAD.WIDE.U32 R6, R19, UR6, RZ ;  /* 0x0000000613067c25 */ /* 0x000fc8000f8e00ff */
[----:B------:R-:W-:-:S04]  /*6500*/  IMAD.WIDE.U32 R6, P0, R5, UR7, R6 ;  /* 0x0000000705067c25 */ /* 0x000fc8000f800006 */
[----:B------:R-:W-:-:S04]  /*6510*/  IMAD.WIDE.U32 R4, R5, UR6, RZ ;  /* 0x0000000605047c25 */ /* 0x000fc8000f8e00ff */
[----:B------:R-:W-:Y:S01]  /*6520*/  IMAD.MOV.U32 R4, RZ, RZ, R7 ;  /* 0x000000ffff047224 */ /* 0x000fe200078e0007 */
[----:B------:R-:W-:Y:S01]  /*6530*/  IADD3 RZ, P1, R5, R6, RZ ;  /* 0x0000000605ff7210 */ /* 0x000fe20007f3e0ff */
[----:B------:R-:W-:-:S04]  /*6540*/  IMAD.X R5, RZ, RZ, RZ, P0 ;  /* 0x000000ffff057224 */ /* 0x000fc800000e06ff */
[----:B------:R-:W-:-:S08]  /*6550*/  IMAD.WIDE.U32.X R4, R19, UR7, R4, P1 ;  /* 0x0000000713047c25 */ /* 0x000fd000088e0404 */
.L_x_111:
[--C-:B------:R-:W-:Y:S01]  /*6560*/  SHF.R.U64 R14, R4, UR9, R5.reuse ;  /* 0x00000009040e7c19 */ /* 0x100fe20008001205 */
[----:B------:R-:W0:Y:S01]  /*6570*/  F2I.U32.TRUNC.NTZ R21, R21 ;  /* 0x0000001500157305 */ /* 0x000e22000020f000 */
[----:B------:R-:W-:Y:S01]  /*6580*/  SHF.R.U32.HI R4, RZ, UR9, R5 ;  /* 0x00000009ff047c19 */ /* 0x000fe20008011605 */
[----:B------:R-:W-:Y:S01]  /*6590*/  ULDC.64 UR6, c[0x0][0x620] ;  /* 0x0001880000067ab9 */ /* 0x000fe20000000a00 */
[----:B------:R-:W-:Y:S01]  /*65a0*/  IADD3 R7, P0, RZ, -R14, RZ ;  /* 0x8000000eff077210 */ /* 0x000fe20007f1e0ff */
[----:B------:R-:W-:Y:S01]  /*65b0*/  ULDC.64 UR8, c[0x0][0x640] ;  /* 0x0001900000087ab9 */ /* 0x000fe20000000a00 */
[----:B------:R-:W2:Y:S03]  /*65c0*/  LDC R22, c[0x0][0x148] ;  /* 0x00005200ff167b82 */ /* 0x000ea60000000800 */
[----:B------:R-:W-:Y:S01]  /*65d0*/  IMAD.X R4, RZ, RZ, ~R4, P0 ;  /* 0x000000ffff047224 */ /* 0x000fe200000e0e04 */
[----:B------:R-:W-:-:S03]  /*65e0*/  ISETP.NE.U32.AND P0, PT, RZ, UR8, PT ;  /* 0x00000008ff007c0c */ /* 0x000fc6000bf05070 */
[----:B------:R-:W-:Y:S01]  /*65f0*/  IMAD R6, R4, UR6, RZ ;  /* 0x0000000604067c24 */ /* 0x000fe2000f8e02ff */
[----:B------:R-:W-:Y:S01]  /*6600*/  ISETP.NE.AND.EX P0, PT, RZ, UR9, PT, P0 ;  /* 0x00000009ff007c0c */ /* 0x000fe2000bf05300 */
[----:B------:R-:W-:Y:S01]  /*6610*/  IMAD.WIDE.U32 R4, R7, UR6, R16 ;  /* 0x0000000607047c25 */ /* 0x000fe2000f8e0010 */
[----:B------:R-:W-:-:S03]  /*6620*/  ULDC UR6, c[0x0][0x618] ;  /* 0x0001860000067ab9 */ /* 0x000fc60000000800 */
[----:B------:R-:W-:Y:S01]  /*6630*/  IMAD R7, R7, UR7, R6 ;  /* 0x0000000707077c24 */ /* 0x000fe2000f8e0206 */
[----:B------:R-:W-:Y:S01]  /*6640*/  ULDC UR7, c[0x0][0x154] ;  /* 0x0000550000077ab9 */ /* 0x000fe20000000800 */
[----:B0-----:R-:W-:Y:S02]  /*6650*/  IMAD.MOV R6, RZ, RZ, -R21 ;  /* 0x000000ffff067224 */ /* 0x001fe400078e0a15 */
[----:B------:R-:W-:Y:S02]  /*6660*/  IMAD.IADD R5, R5, 0x1, R7 ;  /* 0x0000000105057824 */ /* 0x000fe400078e0207 */
[----:B-1----:R-:W-:Y:S01]  /*6670*/  IMAD R15, R20, R6, R15 ;  /* 0x00000006140f7224 */ /* 0x002fe200078e020f */
[----:B------:R-:W-:Y:S02]  /*6680*/  I2FP.F32.U32 R6, R13 ;  /* 0x0000000d00067245 */ /* 0x000fe40000201000 */
[--C-:B------:R-:W-:Y:S02]  /*6690*/  SHF.R.U64 R19, R4, UR6, R5.reuse ;  /* 0x0000000604137c19 */ /* 0x100fe40008001205 */
[----:B------:R-:W-:Y:S01]  /*66a0*/  SHF.R.U32.HI R4, RZ, UR6, R5 ;  /* 0x00000006ff047c19 */ /* 0x000fe20008011605 */
[----:B------:R-:W-:Y:S01]  /*66b0*/  FMUL R6, R6, UR7 ;  /* 0x0000000706067c20 */ /* 0x000fe20008400000 */
[----:B------:R-:W-:-:S02]  /*66c0*/  ULDC UR6, c[0x0][0x608] ;  /* 0x0001820000067ab9 */ /* 0x000fc40000000800 */
[--C-:B------:R-:W-:Y:S01]  /*66d0*/  SHF.R.U64 R21, R19, UR6, R4.reuse ;  /* 0x0000000613157c19 */ /* 0x100fe20008001204 */
[----:B------:R0:W1:Y:S01]  /*66e0*/  F2I.U32.TRUNC.NTZ R24, R6 ;  /* 0x0000000600187305 */ /* 0x000062000020f000 */
[----:B------:R-:W-:Y:S01]  /*66f0*/  SHF.R.U32.HI R4, RZ, UR6, R4 ;  /* 0x00000006ff047c19 */ /* 0x000fe20008011604 */
[----:B------:R-:W-:-:S03]  /*6700*/  ULDC UR6, c[0x0][0x658] ;  /* 0x0001960000067ab9 */ /* 0x000fc60000000800 */
[--C-:B------:R-:W-:Y:S02]  /*6710*/  SHF.R.U64 R20, R21, UR6, R4.reuse ;  /* 0x0000000615147c19 */ /* 0x100fe40008001204 */
[----:B------:R-:W-:-:S03]  /*6720*/  SHF.R.U32.HI R23, RZ, UR6, R4 ;  /* 0x00000006ff177c19 */ /* 0x000fc60008011604 */
[----:B------:R-:W-:Y:S02]  /*6730*/  IMAD.MOV.U32 R4, RZ, RZ, R20 ;  /* 0x000000ffff047224 */ /* 0x000fe400078e0014 */
[----:B------:R-:W-:Y:S01]  /*6740*/  IMAD.MOV.U32 R5, RZ, RZ, R23 ;  /* 0x000000ffff057224 */ /* 0x000fe200078e0017 */
[----:B0-----:R-:W-:Y:S06]  /*6750*/  @!P0 BRA `(.L_x_112) ;  /* 0x0000000000288947 */ /* 0x001fec0003800000 */
        /* <DEDUP_REMOVED lines=10> */
.L_x_112:
[----:B------:R-:W-:Y:S01]  /*6800*/  ISETP.NE.AND P0, PT, R2, 0x1, PT ;  /* 0x000000010200780c */ /* 0x000fe20003f05270 */
[----:B------:R-:W-:Y:S01]  /*6810*/  ULDC UR6, c[0x0][0x648] ;  /* 0x0001920000067ab9 */ /* 0x000fe20000000800 */
[----:B------:R-:W-:Y:S01]  /*6820*/  LOP3.LUT R21, R21, UR29, RZ, 0xc0, !PT ;  /* 0x0000001d15157c12 */ /* 0x000fe2000f8ec0ff */
[----:B-1----:R-:W-:Y:S01]  /*6830*/  IMAD.MOV R24, RZ, RZ, -R24 ;  /* 0x000000ffff187224 */ /* 0x002fe200078e0a18 */
[----:B------:R-:W-:Y:S01]  /*6840*/  SHF.R.U64 R4, R4, UR6, R5 ;  /* 0x0000000604047c19 */ /* 0x000fe20008001205 */
[----:B------:R-:W-:Y:S01]  /*6850*/  ULDC UR6, c[0x0][0x638] ;  /* 0x00018e0000067ab9 */ /* 0x000fe20000000800 */
[----:B------:R-:W-:Y:S01]  /*6860*/  LOP3.LUT R19, R19, UR13, RZ, 0xc0, !PT ;  /* 0x0000000d13137c12 */ /* 0x000fe2000f8ec0ff */
[----:B------:R-:W-:Y:S01]  /*6870*/  ULDC UR7, c[0x0][0x610] ;  /* 0x0001840000077ab9 */ /* 0x000fe20000000800 */
[----:B------:R-:W-:Y:S02]  /*6880*/  IMAD.MOV.U32 R6, RZ, RZ, R14 ;  /* 0x000000ffff067224 */ /* 0x000fe400078e000e */
[----:B------:R-:W-:-:S02]  /*6890*/  IMAD.MOV R5, RZ, RZ, -R4 ;  /* 0x000000ffff057224 */ /* 0x000fc400078e0a04 */
[----:B------:R-:W-:Y:S02]  /*68a0*/  IMAD R4, R4, UR21, R21 ;  /* 0x0000001504047c24 */ /* 0x000fe4000f8e0215 */
[----:B--2---:R-:W-:Y:S02]  /*68b0*/  @P0 IMAD R15, R22, R24, R13 ;  /* 0x00000018160f0224 */ /* 0x004fe400078e020d */
[----:B------:R-:W-:Y:S01]  /*68c0*/  IMAD R20, R5, UR6, R20 ;  /* 0x0000000605147c24 */ /* 0x000fe2000f8e0214 */
[----:B------:R-:W-:Y:S01]  /*68d0*/  ULDC UR6, c[0x0][0x600] ;  /* 0x0001800000067ab9 */ /* 0x000fe20000000800 */
[----:B------:R-:W-:Y:S02]  /*68e0*/  IMAD R15, R4, UR7, R15 ;  /* 0x00000007040f7c24 */ /* 0x000fe4000f8e020f */
[----:B------:R-:W-:Y:S02]  /*68f0*/  IMAD R20, R20, UR6, R19 ;  /* 0x0000000614147c24 */ /* 0x000fe4000f8e0213 */
[----:B------:R-:W-:-:S03]  /*6900*/  IMAD.MOV.U32 R4, RZ, RZ, 0x1 ;  /* 0x00000001ff047424 */ /* 0x000fc600078e00ff */
[----:B------:R-:W-:Y:S02]  /*6910*/  SEL R13, R20, R15, !P0 ;  /* 0x0000000f140d7207 */ /* 0x000fe40004000000 */
[----:B------:R-:W-:-:S07]  /*6920*/  SEL R19, R15, R20, !P0 ;  /* 0x000000140f137207 */ /* 0x000fce0004000000 */
.L_x_110:
[----:B------:R-:W-:Y:S05]  /*6930*/  BSYNC B1 ;  /* 0x0000000000017941 */ /* 0x000fea0003800000 */
.L_x_109:
[----:B------:R-:W-:-:S13]  /*6940*/  LOP3.LUT P0, RZ, R4, 0xff, RZ, 0xc0, !PT ;  /* 0x000000ff04ff7812 */ /* 0x000fda000780c0ff */
[----:B------:R-:W-:Y:S05]  /*6950*/  @P0 BRA `(.L_x_113) ;  /* 0xfffffff000a80947 */ /* 0x000fea000383ffff */
[----:B------:R-:W-:Y:S05]  /*6960*/  BSYNC B0 ;  /* 0x0000000000007941 */ /* 0x000fea0003800000 */
.L_x_102:
[----:B------:R-:W-:-:S03]  /*6970*/  UMOV UR6, 0xffffffff ;  /* 0xffffffff00067882 */ /* 0x000fc60000000000 */
[----:B------:R-:W-:Y:S05]  /*6980*/  BRA.DIV UR6, `(.L_x_114) ;  /* 0x0000000606147947 */ /* 0x000fea000b800000 */
[----:B------:R-:W-:-:S13]  /*6990*/  ELECT P6, URZ, PT ;  /* 0x00000000003f782f */ /* 0x000fda00038c0000 */
.L_x_128:
[----:B------:R-:W-:Y:S04]  /*69a0*/  BSSY B0, `(.L_x_115) ;  /* 0x000002b000007945 */ /* 0x000fe80003800000 */
[----:B------:R-:W-:Y:S05]  /*69b0*/  @!P6 BRA `(.L_x_116) ;  /* 0x0000000000a4e947 */ /* 0x000fea0003800000 */
[----:B------:R-:W-:-:S04]  /*69c0*/  LOP3.LUT R18, R18, 0x2, RZ, 0xfc, !PT ;  /* 0x0000000212127812 */ /* 0x000fc800078efcff */
[----:B------:R-:W-:-:S13]  /*69d0*/  ISETP.NE.AND P0, PT, R18, 0x3, PT ;  /* 0x000000031200780c */ /* 0x000fda0003f05270 */
[----:B------:R-:W-:Y:S05]  /*69e0*/  @!P0 BRA `(.L_x_117) ;  /* 0x0000000000048947 */ /* 0x000fea0003800000 */
[----:B------:R-:W-:Y:S01]  /*69f0*/  BPT.TRAP 0x1 ;  /* 0x000000040000795c */ /* 0x000fe20000300000 */
.L_x_117:
[----:B------:R-:W0:Y:S01]  /*6a00*/  S2R R3, SR_CgaCtaId ;  /* 0x0000000000037919 */ /* 0x000e220000008800 */
[----:B------:R-:W-:Y:S02]  /*6a10*/  MOV R0, 0x400 ;  /* 0x0000040000007802 */ /* 0x000fe40000000f00 */
[----:B------:R-:W-:Y:S02]  /*6a20*/  SHF.L.U32 R2, R10, 0x1f, RZ ;  /* 0x0000001f0a027819 */ /* 0x000fe400000006ff */
[----:B0-----:R-:W-:-:S05]  /*6a30*/  LEA R0, R3, R0, 0x18 ;  /* 0x0000000003007211 */ /* 0x001fca00078ec0ff */
[----:B------:R-:W-:-:S04]  /*6a40*/  VIADD R0, R0, 0x20 ;  /* 0x0000002000007836 */ /* 0x000fc80000000000 */
[C---:B------:R-:W-:Y:S02]  /*6a50*/  IMAD R5, R9.reuse, 0x8, R0 ;  /* 0x0000000809057824 */ /* 0x040fe400078e0200 */
[----:B------:R-:W-:Y:S02]  /*6a60*/  VIADD R9, R9, 0x1 ;  /* 0x0000000109097836 */ /* 0x000fe40000000000 */
[----:B------:R-:W0:Y:S03]  /*6a70*/  SYNCS.PHASECHK.TRANS64.TRYWAIT P0, [R5+URZ], R2 ;  /* 0x00000002050075a7 */ /* 0x000e26000800017f */
[----:B------:R-:W-:-:S04]  /*6a80*/  ISETP.NE.AND P1, PT, R9, 0x4, PT ;  /* 0x000000040900780c */ /* 0x000fc80003f25270 */
[----:B------:R-:W-:Y:S02]  /*6a90*/  SEL R3, RZ, 0x1, P1 ;  /* 0x00000001ff037807 */ /* 0x000fe40000800000 */
[----:B------:R-:W-:Y:S02]  /*6aa0*/  SEL R9, R9, RZ, P1 ;  /* 0x000000ff09097207 */ /* 0x000fe40000800000 */
[----:B------:R-:W-:-:S03]  /*6ab0*/  LOP3.LUT R10, R10, R3, RZ, 0x3c, !PT ;  /* 0x000000030a0a7212 */ /* 0x000fc600078e3cff */
[----:B------:R-:W-:Y:S01]  /*6ac0*/  IMAD R7, R9, 0x8, R0 ;  /* 0x0000000809077824 */ /* 0x000fe200078e0200 */
[----:B------:R-:W-:Y:S01]  /*6ad0*/  SHF.L.U32 R4, R10, 0x1f, RZ ;  /* 0x0000001f0a047819 */ /* 0x000fe200000006ff */
[----:B0-----:R-:W-:Y:S06]  /*6ae0*/  @!P0 BRA `(.L_x_118) ;  /* 0x0000000000dc8947 */ /* 0x001fec0003800000 */
.L_x_129:
[----:B------:R-:W1:Y:S01]  /*6af0*/  SYNCS.PHASECHK.TRANS64.TRYWAIT P0, [R7+URZ], R4 ;  /* 0x00000004070075a7 */ /* 0x000e62000800017f */
[----:B0-----:R-:W-:-:S05]  /*6b00*/  VIADD R2, R9, 0x1 ;  /* 0x0000000109027836 */ /* 0x001fca0000000000 */
[----:B------:R-:W-:-:S04]  /*6b10*/  ISETP.NE.AND P1, PT, R2, 0x4, PT ;  /* 0x000000040200780c */ /* 0x000fc80003f25270 */
[----:B------:R-:W-:Y:S02]  /*6b20*/  SEL R3, RZ, 0x1, P1 ;  /* 0x00000001ff037807 */ /* 0x000fe40000800000 */
[----:B------:R-:W-:Y:S02]  /*6b30*/  SEL R9, R2, RZ, P1 ;  /* 0x000000ff02097207 */ /* 0x000fe40000800000 */
[----:B------:R-:W-:-:S03]  /*6b40*/  LOP3.LUT R11, R10, R3, RZ, 0x3c, !PT ;  /* 0x000000030a0b7212 */ /* 0x000fc600078e3cff */
[----:B------:R-:W-:Y:S01]  /*6b50*/  IMAD R6, R9, 0x8, R0 ;  /* 0x0000000809067824 */ /* 0x000fe200078e0200 */
[----:B------:R-:W-:Y:S01]  /*6b60*/  SHF.L.U32 R5, R11, 0x1f, RZ ;  /* 0x0000001f0b057819 */ /* 0x000fe200000006ff */
[----:B-1----:R-:W-:Y:S06]  /*6b70*/  @!P0 BRA `(.L_x_119) ;  /* 0x0000000000cc8947 */ /* 0x002fec0003800000 */
.L_x_130:
[----:B------:R-:W1:Y:S01]  /*6b80*/  SYNCS.PHASECHK.TRANS64.TRYWAIT P0, [R6+URZ], R5 ;  /* 0x00000005060075a7 */ /* 0x000e62000800017f */
[----:B------:R-:W-:-:S05]  /*6b90*/  VIADD R2, R9, 0x1 ;  /* 0x0000000109027836 */ /* 0x000fca0000000000 */
[----:B------:R-:W-:-:S04]  /*6ba0*/  ISETP.NE.AND P1, PT, R2, 0x4, PT ;  /* 0x000000040200780c */ /* 0x000fc80003f25270 */
[----:B0-----:R-:W-:Y:S02]  /*6bb0*/  SEL R4, RZ, 0x1, P1 ;  /* 0x00000001ff047807 */ /* 0x001fe40000800000 */
[----:B------:R-:W-:Y:S02]  /*6bc0*/  SEL R3, R2, RZ, P1 ;  /* 0x000000ff02037207 */ /* 0x000fe40000800000 */
[----:B------:R-:W-:Y:S01]  /*6bd0*/  LOP3.LUT R4, R11, R4, RZ, 0x3c, !PT ;  /* 0x000000040b047212 */ /* 0x000fe200078e3cff */
[----:B-1----:R-:W-:Y:S06]  /*6be0*/  @!P0 BRA `(.L_x_120) ;  /* 0x0000000000c48947 */ /* 0x002fec0003800000 */
.L_x_131:
[----:B------:R-:W-:Y:S01]  /*6bf0*/  IMAD R3, R3, 0x8, R0 ;  /* 0x0000000803037824 */ /* 0x000fe200078e0200 */
[----:B------:R-:W-:-:S07]  /*6c00*/  SHF.L.U32 R0, R4, 0x1f, RZ ;  /* 0x0000001f04007819 */ /* 0x000fce00000006ff */
.L_x_121:
[----:B-1----:R1:W2:Y:S02]  /*6c10*/  SYNCS.PHASECHK.TRANS64.TRYWAIT P0, [R3+URZ], R0 ;  /* 0x00000000030075a7 */ /* 0x0022a4000800017f */
[----:B--2---:R-:W-:Y:S05]  /*6c20*/  @!P0 NANOSLEEP.SYNCS 0x989680 ;  /* 0x009896800000895d */ /* 0x004fea0003900000 */
[----:B------:R-:W2:Y:S02]  /*6c30*/  @!P0 SYNCS.PHASECHK.TRANS64 P0, [R3+URZ], R0 ;  /* 0x00000000030085a7 */ /* 0x000ea4000800007f */
[----:B--2---:R-:W-:Y:S05]  /*6c40*/  @!P0 BRA `(.L_x_121) ;  /* 0xfffffffc00f08947 */ /* 0x004fea000383ffff */
.L_x_116:
[----:B------:R-:W-:Y:S05]  /*6c50*/  BSYNC B0 ;  /* 0x0000000000007941 */ /* 0x000fea0003800000 */
.L_x_115:
[----:B------:R-:W-:Y:S05]  /*6c60*/  EXIT ;  /* 0x000000000000794d */ /* 0x000fea0003800000 */
.L_x_21:
[----:B-1----:R1:W2:Y:S02]  /*6c70*/  SYNCS.PHASECHK.TRANS64.TRYWAIT P1, [R3+URZ], R0 ;  /* 0x00000000030075a7 */ /* 0x0022a4000802017f */
[----:B--2---:R-:W-:Y:S05]  /*6c80*/  @!P1 NANOSLEEP.SYNCS 0x989680 ;  /* 0x009896800000995d */ /* 0x004fea0003900000 */
[----:B------:R-:W2:Y:S02]  /*6c90*/  @!P1 SYNCS.PHASECHK.TRANS64 P1, [R3+URZ], R0 ;  /* 0x00000000030095a7 */ /* 0x000ea4000802007f */
[----:B--2---:R-:W-:Y:S05]  /*6ca0*/  @!P1 BRA `(.L_x_21) ;  /* 0xfffffffc00f09947 */ /* 0x004fea000383ffff */
[----:B------:R-:W-:Y:S05]  /*6cb0*/  BRA `(.L_x_20) ;  /* 0xffffffa800bc7947 */ /* 0x000fea000383ffff */
.L_x_26:
[----:B-1----:R1:W2:Y:S02]  /*6cc0*/  SYNCS.PHASECHK.TRANS64.TRYWAIT P1, [R5+URZ], R4 ;  /* 0x00000004050075a7 */ /* 0x0022a4000802017f */
[----:B--2---:R-:W-:Y:S05]  /*6cd0*/  @!P1 NANOSLEEP.SYNCS 0x989680 ;  /* 0x009896800000995d */ /* 0x004fea0003900000 */
[----:B------:R-:W2:Y:S02]  /*6ce0*/  @!P1 SYNCS.PHASECHK.TRANS64 P1, [R5+URZ], R4 ;  /* 0x00000004050095a7 */ /* 0x000ea4000802007f */
[----:B--2---:R-:W-:Y:S05]  /*6cf0*/  @!P1 BRA `(.L_x_26) ;  /* 0xfffffffc00f09947 */ /* 0x004fea000383ffff */
[----:B------:R-:W-:Y:S05]  /*6d00*/  BRA `(.L_x_25) ;  /* 0xffffffb000e47947 */ /* 0x000fea000383ffff */
.L_x_103:
[----:B------:R-:W-:Y:S01]  /*6d10*/  BSSY B1, `(.L_x_122) ;  /* 0x0000006000017945 */ /* 0x000fe20003800000 */
[----:B------:R-:W-:-:S07]  /*6d20*/  IMAD.MOV.U32 R15, RZ, RZ, -0x1 ;  /* 0xffffffffff0f7424 */ /* 0x000fce00078e00ff */
[----:B------:R-:W-:Y:S05]  /*6d30*/  WARPSYNC.COLLECTIVE R15, `(.L_x_123) ;  /* 0x000000000f0c7348 */ /* 0x000fea0003c00000 */
[----:B------:R-:W-:Y:S02]  /*6d40*/  ELECT P6, UR62, PT ;  /* 0x00000000003e782f */ /* 0x000fe400038c0000 */
[----:B------:R-:W-:Y:S01]  /*6d50*/  MOV R14, UR62 ;  /* 0x0000003e000e7c02 */ /* 0x000fe20008000f00 */
[----:B------:R-:W-:Y:S10]  /*6d60*/  ENDCOLLECTIVE ;  /* 0x000000000000791b */ /* 0x000ff40003800000 */
.L_x_123:
[----:B------:R-:W-:Y:S05]  /*6d70*/  BSYNC B1 ;  /* 0x0000000000017941 */ /* 0x000fea0003800000 */
.L_x_122:
[----:B------:R-:W-:Y:S05]  /*6d80*/  BRA `(.L_x_124) ;  /* 0xffffffec00a87947 */ /* 0x000fea000383ffff */
.L_x_106:
[----:B-1----:R1:W2:Y:S02]  /*6d90*/  SYNCS.PHASECHK.TRANS64.TRYWAIT P0, [R20+URZ+0x20], R13 ;  /* 0x0000200d140075a7 */ /* 0x0022a4000800017f */
[----:B--2---:R-:W-:Y:S05]  /*6da0*/  @!P0 NANOSLEEP.SYNCS 0x989680 ;  /* 0x009896800000895d */ /* 0x004fea0003900000 */
[----:B------:R-:W2:Y:S02]  /*6db0*/  @!P0 SYNCS.PHASECHK.TRANS64 P0, [R20+URZ+0x20], R13 ;  /* 0x0000200d140085a7 */ /* 0x000ea4000800007f */
[----:B--2---:R-:W-:Y:S05]  /*6dc0*/  @!P0 BRA `(.L_x_106) ;  /* 0xfffffffc00f08947 */ /* 0x004fea000383ffff */
[----:B------:R-:W-:Y:S05]  /*6dd0*/  BRA `(.L_x_125) ;  /* 0xffffffec00e47947 */ /* 0x000fea000383ffff */
.L_x_114:
[----:B------:R-:W-:Y:S01]  /*6de0*/  BSSY B0, `(.L_x_126) ;  /* 0x0000006000007945 */ /* 0x000fe20003800000 */
[----:B------:R-:W-:-:S07]  /*6df0*/  IMAD.MOV.U32 R15, RZ, RZ, -0x1 ;  /* 0xffffffffff0f7424 */ /* 0x000fce00078e00ff */
[----:B------:R-:W-:Y:S05]  /*6e00*/  WARPSYNC.COLLECTIVE R15, `(.L_x_127) ;  /* 0x000000000f0c7348 */ /* 0x000fea0003c00000 */
[----:B------:R-:W-:Y:S02]  /*6e10*/  ELECT P6, UR62, PT ;  /* 0x00000000003e782f */ /* 0x000fe400038c0000 */
[----:B------:R-:W-:Y:S01]  /*6e20*/  MOV R14, UR62 ;  /* 0x0000003e000e7c02 */ /* 0x000fe20008000f00 */
[----:B------:R-:W-:Y:S10]  /*6e30*/  ENDCOLLECTIVE ;  /* 0x000000000000791b */ /* 0x000ff40003800000 */
.L_x_127:
[----:B------:R-:W-:Y:S05]  /*6e40*/  BSYNC B0 ;  /* 0x0000000000007941 */ /* 0x000fea0003800000 */
.L_x_126:
[----:B------:R-:W-:Y:S05]  /*6e50*/  BRA `(.L_x_128) ;  /* 0xfffffff800d07947 */ /* 0x000fea000383ffff */
.L_x_118:
[----:B0-----:R0:W1:Y:S02]  /*6e60*/  SYNCS.PHASECHK.TRANS64.TRYWAIT P0, [R5+URZ], R2 ;  /* 0x00000002050075a7 */ /* 0x001064000800017f */
[----:B-1----:R-:W-:Y:S05]  /*6e70*/  @!P0 NANOSLEEP.SYNCS 0x989680 ;  /* 0x009896800000895d */ /* 0x002fea0003900000 */
[----:B------:R-:W1:Y:S02]  /*6e80*/  @!P0 SYNCS.PHASECHK.TRANS64 P0, [R5+URZ], R2 ;  /* 0x00000002050085a7 */ /* 0x000e64000800007f */
[----:B-1----:R-:W-:Y:S05]  /*6e90*/  @!P0 BRA `(.L_x_118) ;  /* 0xfffffffc00f08947 */ /* 0x002fea000383ffff */
[----:B------:R-:W-:Y:S05]  /*6ea0*/  BRA `(.L_x_129) ;  /* 0xfffffffc00107947 */ /* 0x000fea000383ffff */
.L_x_119:
[----:B0-----:R0:W1:Y:S02]  /*6eb0*/  SYNCS.PHASECHK.TRANS64.TRYWAIT P0, [R7+URZ], R4 ;  /* 0x00000004070075a7 */ /* 0x001064000800017f */
[----:B-1----:R-:W-:Y:S05]  /*6ec0*/  @!P0 NANOSLEEP.SYNCS 0x989680 ;  /* 0x009896800000895d */ /* 0x002fea0003900000 */
[----:B------:R-:W1:Y:S02]  /*6ed0*/  @!P0 SYNCS.PHASECHK.TRANS64 P0, [R7+URZ], R4 ;  /* 0x00000004070085a7 */ /* 0x000e64000800007f */
[----:B-1----:R-:W-:Y:S05]  /*6ee0*/  @!P0 BRA `(.L_x_119) ;  /* 0xfffffffc00f08947 */ /* 0x002fea000383ffff */
[----:B------:R-:W-:Y:S05]  /*6ef0*/  BRA `(.L_x_130) ;  /* 0xfffffffc00207947 */ /* 0x000fea000383ffff */
.L_x_120:
[----:B0-----:R0:W1:Y:S02]  /*6f00*/  SYNCS.PHASECHK.TRANS64.TRYWAIT P0, [R6+URZ], R5 ;  /* 0x00000005060075a7 */ /* 0x001064000800017f */
[----:B-1----:R-:W-:Y:S05]  /*6f10*/  @!P0 NANOSLEEP.SYNCS 0x989680 ;  /* 0x009896800000895d */ /* 0x002fea0003900000 */
[----:B------:R-:W1:Y:S02]  /*6f20*/  @!P0 SYNCS.PHASECHK.TRANS64 P0, [R6+URZ], R5 ;  /* 0x00000005060085a7 */ /* 0x000e64000800007f */
[----:B-1----:R-:W-:Y:S05]  /*6f30*/  @!P0 BRA `(.L_x_120) ;  /* 0xfffffffc00f08947 */ /* 0x002fea000383ffff */
[----:B------:R-:W-:Y:S05]  /*6f40*/  BRA `(.L_x_131) ;  /* 0xfffffffc00287947 */ /* 0x000fea000383ffff */
.L_x_132:
[----:B------:R-:W-:-:S00]  /*6f50*/  BRA `(.L_x_132) ;  /* 0xfffffffc00fc7947 */ /* 0x000fc0000383ffff */
[----:B------:R-:W-:-:S00]  /*6f60*/  NOP ;  /* 0x0000000000007918 */ /* 0x000fc00000000000 */
        /* <DEDUP_REMOVED lines=9> */
.L_x_133:


//--------------------- .nv.global.init           --------------------------
	.section	.nv.global.init,"aw",@progbits
.nv.global.init:
	.type		$str$22,@object
	.size		$str$22,($str$23 - $str$22)
$str$22:
        /*0000*/ 	.byte	0x6b, 0x5f, 0x74, 0x69, 0x6c, 0x65, 0x5f, 0x63, 0x6f, 0x75, 0x6e, 0x74, 0x20, 0x3e, 0x3d, 0x20
        /*0010*/ 	.byte	0x31, 0x00
	.type		$str$23,@object
	.size		$str$23,(__unnamed_1 - $str$23)
$str$23:
        /*0012*/ 	.byte	0x2f, 0x74, 0x6d, 0x70, 0x2f, 0x63, 0x75, 0x74, 0x6c, 0x61, 0x73, 0x73, 0x5f, 0x73, 0x77, 0x65
        /*0022*/ 	.byte	0x65, 0x70, 0x5f, 0x73, 0x72, 0x63, 0x2f, 0x69, 0x6e, 0x63, 0x6c, 0x75, 0x64, 0x65, 0x2f, 0x63
        /*0032*/ 	.byte	0x75, 0x74, 0x6c, 0x61, 0x73, 0x73, 0x2f, 0x67, 0x65, 0x6d, 0x6d, 0x2f, 0x63, 0x6f, 0x6c, 0x6c
        /*0042*/ 	.byte	0x65, 0x63, 0x74, 0x69, 0x76, 0x65, 0x2f, 0x73, 0x6d, 0x39, 0x30, 0x5f, 0x6d, 0x6d, 0x61, 0x5f
        /*0052*/ 	.byte	0x74, 0x6d, 0x61, 0x5f, 0x67, 0x6d, 0x6d, 0x61, 0x5f, 0x73, 0x73, 0x5f, 0x77, 0x61, 0x72, 0x70
        /*0062*/ 	.byte	0x73, 0x70, 0x65, 0x63, 0x69, 0x61, 0x6c, 0x69, 0x7a, 0x65, 0x64, 0x2e, 0x68, 0x70, 0x70, 0x00
	.type		__unnamed_1,@object
	.size		__unnamed_1,(.L_0 - __unnamed_1)
__unnamed_1:
        /*0072*/ 	.byte	0x76, 0x6f, 0x69, 0x64, 0x20, 0x63, 0x75, 0x74, 0x6c, 0x61, 0x73, 0x73, 0x3a, 0x3a, 0x67, 0x65
        /* <DEDUP_REMOVED lines=178> */
        /*0ba2*/ 	.byte	0x00
.L_0:


//--------------------- .nv.shared._ZN7cutlass13device_kernelINS_4gemm6kernel13GemmUniversalIN4cute5tupleIJiiiiEEENS1_10collective13CollectiveMmaINS1_34MainloopSm90TmaGmmaWarpSpecializedILi4ENS5_IJNS4_1CILi2EEESB_NSA_ILi1EEEEEENS1_35KernelTmaWarpSpecializedCooperativeEEENS5_IJNSA_ILi128EEENSA_ILi64EEESG_EEENS_10tfloat32_tENS5_IJlSC_lEEESJ_SK_NS4_8TiledMMAINS4_8MMA_AtomIJNS4_4SM904GMMA29MMA_64x64x8_F32TF32TF32_SS_TNILNSO_7ScaleInE1ELSQ_1EEEEEENS4_6LayoutINS5_IJSB_SC_SC_EEENS5_IJSC_NSA_ILi0EEESV_EEEEENS5_IJNS4_10UnderscoreESY_SY_EEEEENS4_23SM90_TMA_LOAD_MULTICASTENS4_14ComposedLayoutINS4_7SwizzleILi3ELi4ELi3EEENS4_18smem_ptr_flag_bitsILi32EEENST_INS5_IJNSA_ILi8EEENSA_ILi32EEEEEENS5_IJS18_SC_EEEEEEEvNS4_8identityES11_S1C_vS1D_EENS_8epilogue10collective6detail29Sm90TmaWarpSpecializedAdapterINS1G_15DefaultEpilogueISJ_SK_SK_NS1F_6thread17LinearCombinationISJ_Li1EffLNS1K_9ScaleType4KindE0ELNS_15FloatRoundStyleE2ESJ_EENS1_15EpilogueDefaultEEEEEvvEEEEvNT_6ParamsE --------------------------
	.section	.nv.shared._ZN7cutlass13device_kernelINS_4gemm6kernel13GemmUniversalIN4cute5tupleIJiiiiEEENS1_10collective13CollectiveMmaINS1_34MainloopSm90TmaGmmaWarpSpecializedILi4ENS5_IJNS4_1CILi2EEESB_NSA_ILi1EEEEEENS1_35KernelTmaWarpSpecializedCooperativeEEENS5_IJNSA_ILi128EEENSA_ILi64EEESG_EEENS_10tfloat32_tENS5_IJlSC_lEEESJ_SK_NS4_8TiledMMAINS4_8MMA_AtomIJNS4_4SM904GMMA29MMA_64x64x8_F32TF32TF32_SS_TNILNSO_7ScaleInE1ELSQ_1EEEEEENS4_6LayoutINS5_IJSB_SC_SC_EEENS5_IJSC_NSA_ILi0EEESV_EEEEENS5_IJNS4_10UnderscoreESY_SY_EEEEENS4_23SM90_TMA_LOAD_MULTICASTENS4_14ComposedLayoutINS4_7SwizzleILi3ELi4ELi3EEENS4_18smem_ptr_flag_bitsILi32EEENST_INS5_IJNSA_ILi8EEENSA_ILi32EEEEEENS5_IJS18_SC_EEEEEEEvNS4_8identityES11_S1C_vS1D_EENS_8epilogue10collective6detail29Sm90TmaWarpSpecializedAdapterINS1G_15DefaultEpilogueISJ_SK_SK_NS1F_6thread17LinearCombinationISJ_Li1EffLNS1K_9ScaleType4KindE0ELNS_15FloatRoundStyleE2ESJ_EENS1_15EpilogueDefaultEEEEEvvEEEEvNT_6ParamsE,"aw",@nobits
	.sectionflags	@""
	.align	16
	.zero		1024


//--------------------- .nv.shared.reserved.0     --------------------------
	.section	.nv.shared.reserved.0,"aw",@nobits
	.weak		__nv_reservedSMEM_offset_0_alias
	.size		__nv_reservedSMEM_offset_0_alias, 0, 0
	.other		__nv_reservedSMEM_offset_0_alias,@"STO_CUDA_RESERVED_SHARED STV_DEFAULT"
__nv_reservedSMEM_offset_0_alias:
	.zero		0


//--------------------- .nv.global                --------------------------
	.section	.nv.global,"aw",@nobits
.nv.global:
	.type		_ZN39_INTERNAL_3068cb62_4_k_cu_d7237cd8_71694cute1_E,@object
	.size		_ZN39_INTERNAL_3068cb62_4_k_cu_d7237cd8_71694cute1_E,(_ZN39_INTERNAL_3068cb62_4_k_cu_d7237cd8_71694cuda3std3__45__cpo6cbeginE - _ZN39_INTERNAL_3068cb62_4_k_cu_d7237cd8_71694cute1_E)
_ZN39_INTERNAL_3068cb62_4_k_cu_d7237cd8_71694cute1_E:
	.zero		1
	.type		_ZN39_INTERNAL_3068cb62_4_k_cu_d7237cd8_71694cuda3std3__45__cpo6cbeginE,@object
	.size		_ZN39_INTERNAL_3068cb62_4_k_cu_d7237cd8_71694cuda3std3__45__cpo6cbeginE,(_ZN39_INTERNAL_3068cb62_4_k_cu_d7237cd8_71694cuda3std3__48in_placeE - _ZN39_INTERNAL_3068cb62_4_k_cu_d7237cd8_71694cuda3std3__45__cpo6cbeginE)
_ZN39_INTERNAL_3068cb62_4_k_cu_d7237cd8_71694cuda3std3__45__cpo6cbeginE:
	.zero		1
	.type		_ZN39_INTERNAL_3068cb62_4_k_cu_d7237cd8_71694cuda3std3__48in_placeE,@object
	.size		_ZN39_INTERNAL_3068cb62_4_k_cu_d7237cd8_71694cuda3std3__48in_placeE,(_ZN39_INTERNAL_3068cb62_4_k_cu_d7237cd8_71694cuda3std6ranges3__45__cpo9iter_moveE - _ZN39_INTERNAL_3068cb62_4_k_cu_d7237cd8_71694cuda3std3__48in_placeE)
_ZN39_INTERNAL_3068cb62_4_k_cu_d7237cd8_71694cuda3std3__48in_placeE:
	.zero		1
	.type		_ZN39_INTERNAL_3068cb62_4_k_cu_d7237cd8_71694cuda3std6ranges3__45__cpo9iter_moveE,@object
	.size		_ZN39_INTERNAL_3068cb62_4_k_cu_d7237cd8_71694cuda3std6ranges3__45__cpo9iter_moveE,(_ZN39_INTERNAL_3068cb62_4_k_cu_d7237cd8_71694cuda3std3__45__cpo5beginE - _ZN39_INTERNAL_3068cb62_4_k_cu_d7237cd8_71694cuda3std6ranges3__45__cpo9iter_moveE)
_ZN39_INTERNAL_3068cb62_4_k_cu_d7237cd8_71694cuda3std6ranges3__45__cpo9iter_moveE:
	.zero		1
	.type		_ZN39_INTERNAL_3068cb62_4_k_cu_d7237cd8_71694cuda3std3__45__cpo5beginE,@object
	.size		_ZN39_INTERNAL_3068cb62_4_k_cu_d7237cd8_71694cuda3std3__45__cpo5beginE,(_ZN39_INTERNAL_3068cb62_4_k_cu_d7237cd8_71694cuda3std3__441_GLOBAL__N__3068cb62_4_k_cu_d7237cd8_71696ignoreE - _ZN39_INTERNAL_3068cb62_4_k_cu_d7237cd8_71694cuda3std3__45__cpo5beginE)
_ZN39_INTERNAL_3068cb62_4_k_cu_d7237cd8_71694cuda3std3__45__cpo5beginE:
	.zero		1
	.type		_ZN39_INTERNAL_3068cb62_4_k_cu_d7237cd8_71694cuda3std3__441_GLOBAL__N__3068cb62_4_k_cu_d7237cd8_71696ignoreE,@object
	.size		_ZN39_INTERNAL_3068cb62_4_k_cu_d7237cd8_71694cuda3std3__441_GLOBAL__N__3068cb62_4_k_cu_d7237cd8_71696ignoreE,(_ZN39_INTERNAL_3068cb62_4_k_cu_d7237cd8_71694cute7productE - _ZN39_INTERNAL_3068cb62_4_k_cu_d7237cd8_71694cuda3std3__441_GLOBAL__N__3068cb62_4_k_cu_d7237cd8_71696ignoreE)
_ZN39_INTERNAL_3068cb62_4_k_cu_d7237cd8_71694cuda3std3__441_GLOBAL__N__3068cb62_4_k_cu_d7237cd8_71696ignoreE:
	.zero		1
	.type		_ZN39_INTERNAL_3068cb62_4_k_cu_d7237cd8_71694cute7productE,@object
	.size		_ZN39_INTERNAL_3068cb62_4_k_cu_d7237cd8_71694cute7productE,(_ZN39_INTERNAL_3068cb62_4_k_cu_d7237cd8_71694cuda3std3__45__cpo3endE - _ZN39_INTERNAL_3068cb62_4_k_cu_d7237cd8_71694cute7productE)
_ZN39_INTERNAL_3068cb62_4_k_cu_d7237cd8_71694cute7productE:
	.zero		1
	.type		_ZN39_INTERNAL_3068cb62_4_k_cu_d7237cd8_71694cuda3std3__45__cpo3endE,@object
	.size		_ZN39_INTERNAL_3068cb62_4_k_cu_d7237cd8_71694cuda3std3__45__cpo3endE,(_ZN39_INTERNAL_3068cb62_4_k_cu_d7237cd8_71694cuda3std3__419piecewise_constructE - _ZN39_INTERNAL_3068cb62_4_k_cu_d7237cd8_71694cuda3std3__45__cpo3endE)
_ZN39_INTERNAL_3068cb62_4_k_cu_d7237cd8_71694cuda3std3__45__cpo3endE:
	.zero		1
	.type		_ZN39_INTERNAL_3068cb62_4_k_cu_d7237cd8_71694cuda3std3__419piecewise_constructE,@object
	.size		_ZN39_INTERNAL_3068cb62_4_k_cu_d7237cd8_71694cuda3std3__419piecewise_constructE,(_ZN39_INTERNAL_3068cb62_4_k_cu_d7237cd8_71694cuda3std3__45__cpo4cendE - _ZN39_INTERNAL_3068cb62_4_k_cu_d7237cd8_71694cuda3std3__419piecewise_constructE)
_ZN39_INTERNAL_3068cb62_4_k_cu_d7237cd8_71694cuda3std3__419piecewise_constructE:
	.zero		1
	.type		_ZN39_INTERNAL_3068cb62_4_k_cu_d7237cd8_71694cuda3std3__45__cpo4cendE,@object
	.size		_ZN39_INTERNAL_3068cb62_4_k_cu_d7237cd8_71694cuda3std3__45__cpo4cendE,(_ZN39_INTERNAL_3068cb62_4_k_cu_d7237cd8_71694cuda3std6ranges3__45__cpo4swapE - _ZN39_INTERNAL_3068cb62_4_k_cu_d7237cd8_71694cuda3std3__45__cpo4cendE)
_ZN39_INTERNAL_3068cb62_4_k_cu_d7237cd8_71694cuda3std3__45__cpo4cendE:
	.zero		1
	.type		_ZN39_INTERNAL_3068cb62_4_k_cu_d7237cd8_71694cuda3std6ranges3__45__cpo4swapE,@object
	.size		_ZN39_INTERNAL_3068cb62_4_k_cu_d7237cd8_71694cuda3std6ranges3__45__cpo4swapE,(.L_8 - _ZN39_INTERNAL_3068cb62_4_k_cu_d7237cd8_71694cuda3std6ranges3__45__cpo4swapE)
_ZN39_INTERNAL_3068cb62_4_k_cu_d7237cd8_71694cuda3std6ranges3__45__cpo4swapE:
	.zero		1
.L_8:


//--------------------- .nv.constant0._ZN7cutlass13device_kernelINS_4gemm6kernel13GemmUniversalIN4cute5tupleIJiiiiEEENS1_10collective13CollectiveMmaINS1_34MainloopSm90TmaGmmaWarpSpecializedILi4ENS5_IJNS4_1CILi2EEESB_NSA_ILi1EEEEEENS1_35KernelTmaWarpSpecializedCooperativeEEENS5_IJNSA_ILi128EEENSA_ILi64EEESG_EEENS_10tfloat32_tENS5_IJlSC_lEEESJ_SK_NS4_8TiledMMAINS4_8MMA_AtomIJNS4_4SM904GMMA29MMA_64x64x8_F32TF32TF32_SS_TNILNSO_7ScaleInE1ELSQ_1EEEEEENS4_6LayoutINS5_IJSB_SC_SC_EEENS5_IJSC_NSA_ILi0EEESV_EEEEENS5_IJNS4_10UnderscoreESY_SY_EEEEENS4_23SM90_TMA_LOAD_MULTICASTENS4_14ComposedLayoutINS4_7SwizzleILi3ELi4ELi3EEENS4_18smem_ptr_flag_bitsILi32EEENST_INS5_IJNSA_ILi8EEENSA_ILi32EEEEEENS5_IJS18_SC_EEEEEEEvNS4_8identityES11_S1C_vS1D_EENS_8epilogue10collective6detail29Sm90TmaWarpSpecializedAdapterINS1G_15DefaultEpilogueISJ_SK_SK_NS1F_6thread17LinearCombinationISJ_Li1EffLNS1K_9ScaleType4KindE0ELNS_15FloatRoundStyleE2ESJ_EENS1_15EpilogueDefaultEEEEEvvEEEEvNT_6ParamsE --------------------------
	.section	.nv.constant0._ZN7cutlass13device_kernelINS_4gemm6kernel13GemmUniversalIN4cute5tupleIJiiiiEEENS1_10collective13CollectiveMmaINS1_34MainloopSm90TmaGmmaWarpSpecializedILi4ENS5_IJNS4_1CILi2EEESB_NSA_ILi1EEEEEENS1_35KernelTmaWarpSpecializedCooperativeEEENS5_IJNSA_ILi128EEENSA_ILi64EEESG_EEENS_10tfloat32_tENS5_IJlSC_lEEESJ_SK_NS4_8TiledMMAINS4_8MMA_AtomIJNS4_4SM904GMMA29MMA_64x64x8_F32TF32TF32_SS_TNILNSO_7ScaleInE1ELSQ_1EEEEEENS4_6LayoutINS5_IJSB_SC_SC_EEENS5_IJSC_NSA_ILi0EEESV_EEEEENS5_IJNS4_10UnderscoreESY_SY_EEEEENS4_23SM90_TMA_LOAD_MULTICASTENS4_14ComposedLayoutINS4_7SwizzleILi3ELi4ELi3EEENS4_18smem_ptr_flag_bitsILi32EEENST_INS5_IJNSA_ILi8EEENSA_ILi32EEEEEENS5_IJS18_SC_EEEEEEEvNS4_8identityES11_S1C_vS1D_EENS_8epilogue10collective6detail29Sm90TmaWarpSpecializedAdapterINS1G_15DefaultEpilogueISJ_SK_SK_NS1F_6thread17LinearCombinationISJ_Li1EffLNS1K_9ScaleType4KindE0ELNS_15FloatRoundStyleE2ESJ_EENS1_15EpilogueDefaultEEEEEvvEEEEvNT_6ParamsE,"a",@progbits
	.sectionflags	@""
	.align	4
.nv.constant0._ZN7cutlass13device_kernelINS_4gemm6kernel13GemmUniversalIN4cute5tupleIJiiiiEEENS1_10collective13CollectiveMmaINS1_34MainloopSm90TmaGmmaWarpSpecializedILi4ENS5_IJNS4_1CILi2EEESB_NSA_ILi1EEEEEENS1_35KernelTmaWarpSpecializedCooperativeEEENS5_IJNSA_ILi128EEENSA_ILi64EEESG_EEENS_10tfloat32_tENS5_IJlSC_lEEESJ_SK_NS4_8TiledMMAINS4_8MMA_AtomIJNS4_4SM904GMMA29MMA_64x64x8_F32TF32TF32_SS_TNILNSO_7ScaleInE1ELSQ_1EEEEEENS4_6LayoutINS5_IJSB_SC_SC_EEENS5_IJSC_NSA_ILi0EEESV_EEEEENS5_IJNS4_10UnderscoreESY_SY_EEEEENS4_23SM90_TMA_LOAD_MULTICASTENS4_14ComposedLayoutINS4_7SwizzleILi3ELi4ELi3EEENS4_18smem_ptr_flag_bitsILi32EEENST_INS5_IJNSA_ILi8EEENSA_ILi32EEEEEENS5_IJS18_SC_EEEEEEEvNS4_8identityES11_S1C_vS1D_EENS_8epilogue10collective6detail29Sm90TmaWarpSpecializedAdapterINS1G_15DefaultEpilogueISJ_SK_SK_NS1F_6thread17LinearCombinationISJ_Li1EffLNS1K_9ScaleType4KindE0ELNS_15FloatRoundStyleE2ESJ_EENS1_15EpilogueDefaultEEEEEvvEEEEvNT_6ParamsE:
	.zero		1664


//--------------------- SYMBOLS --------------------------

	.type		.nv.reservedSmem.offset0,@object
	.size		.nv.reservedSmem.offset0,0x4
	.type		__assertfail,@function
